//
// Generated by NVIDIA NVVM Compiler
//
// Compiler Build ID: CL-36424714
// Cuda compilation tools, release 13.0, V13.0.88
// Based on NVVM 20.0.0
//

.version 9.0
.target sm_100
.address_size 64

	// .globl	_Z4anniP3Net
.shared .align 4 .b8 _ZZ10new_workerP3NetE6shared[512];

.visible .entry _Z4anniP3Net(
	.param .u64 .ptr .align 1 _Z4anniP3Net_param_0
)
{
	.local .align 8 .b8 	__local_depot0[16];
	.reg .b64 	%SP;
	.reg .b64 	%SPL;
	.reg .pred 	%p<40>;
	.reg .b16 	%rs<17>;
	.reg .b32 	%r<96>;
	.reg .b64 	%rd<87>;

	mov.u64 	%SPL, __local_depot0;
	cvta.local.u64 	%SP, %SPL;
	ld.param.u64 	%rd26, [_Z4anniP3Net_param_0];
	cvta.to.global.u64 	%rd1, %rd26;
	mov.u32 	%r1, %tid.x;
	and.b32  	%r40, %r1, 3;
	and.b32  	%r2, %r1, 1;
	setp.ne.s32 	%p1, %r40, 0;
	@%p1 bra 	$L__BB0_2;
	ld.global.u64 	%rd27, [%rd1+8];
	mov.u32 	%r41, %ntid.x;
	mov.u32 	%r42, %ctaid.x;
	mad.lo.s32 	%r43, %r42, %r41, %r1;
	shr.u32 	%r44, %r43, 2;
	mul.wide.u32 	%rd28, %r44, 8;
	add.s64 	%rd29, %rd27, %rd28;
	atom.exch.b64 	%rd30, [%rd29], 0;
	mov.b64 	{%r45, %r46}, %rd30;
	shl.b32 	%r47, %r1, 2;
	mov.u32 	%r48, _ZZ10new_workerP3NetE6shared;
	add.s32 	%r49, %r48, %r47;
	st.shared.u32 	[%r49], %r45;
	st.shared.u32 	[%r49+4], %r46;
	st.shared.u32 	[%r49+8], %r46;
	st.shared.u32 	[%r49+12], %r45;
$L__BB0_2:
	bar.sync 	0;
	setp.ne.s32 	%p2, %r2, 0;
	selp.s32 	%r50, -1, 0, %p2;
	add.s32 	%r51, %r1, %r50;
	shl.b32 	%r52, %r51, 2;
	mov.u32 	%r53, _ZZ10new_workerP3NetE6shared;
	add.s32 	%r54, %r53, %r52;
	ld.shared.u32 	%r3, [%r54];
	xor.b32  	%r55, %r2, 1;
	add.s32 	%r56, %r55, %r1;
	shl.b32 	%r57, %r56, 2;
	add.s32 	%r58, %r53, %r57;
	ld.shared.u32 	%r59, [%r58];
	add.u64 	%rd86, %SP, 0;
	cvta.to.local.u64 	%rd32, %rd86;
	mov.b32 	%r60, 0;
	st.local.u32 	[%rd32], %r60;
	add.u64 	%rd33, %SP, 8;
	add.u64 	%rd34, %SPL, 8;
	st.local.u32 	[%rd34], %r60;
	setp.eq.s32 	%p3, %r3, 0;
	setp.eq.s32 	%p4, %r59, 0;
	or.pred  	%p5, %p3, %p4;
	@%p5 bra 	$L__BB0_51;
	and.b32  	%r5, %r3, 268435455;
	ld.global.u64 	%rd35, [%rd1+40];
	shl.b32 	%r61, %r3, 3;
	cvt.u64.u32 	%rd36, %r61;
	and.b64  	%rd37, %rd36, 2147483640;
	add.s64 	%rd38, %rd35, %rd37;
	mul.wide.u32 	%rd39, %r2, 4;
	add.s64 	%rd2, %rd38, %rd39;
	atom.exch.b32 	%r83, [%rd2], -1;
	setp.ne.s32 	%p6, %r83, -1;
	@%p6 bra 	$L__BB0_5;
$L__BB0_4:
	atom.exch.b32 	%r83, [%rd2], -1;
	setp.eq.s32 	%p7, %r83, -1;
	@%p7 bra 	$L__BB0_4;
$L__BB0_5:
	ld.global.u64 	%rd40, [%rd1+40];
	shl.b32 	%r62, %r59, 3;
	cvt.u64.u32 	%rd41, %r62;
	and.b64  	%rd42, %rd41, 2147483640;
	add.s64 	%rd43, %rd40, %rd42;
	add.s64 	%rd3, %rd43, %rd39;
	shr.u32 	%r63, %r83, 28;
	cvt.u16.u32 	%rs9, %r63;
	add.s16 	%rs1, %rs9, -7;
	setp.lt.u16 	%p8, %rs1, -3;
	selp.b32 	%r64, 0, 805306368, %p8;
	add.s32 	%r9, %r64, %r83;
$L__BB0_6:
	atom.relaxed.cas.b32 	%r65, [%rd3], -1, %r9;
	setp.ne.s32 	%p9, %r65, -1;
	@%p9 bra 	$L__BB0_6;
	setp.gt.u16 	%p10, %rs1, -4;
	@%p10 bra 	$L__BB0_51;
	setp.ne.s32 	%p11, %r2, 0;
	@%p11 bra 	$L__BB0_10;
	ld.global.u64 	%rd48, [%rd1+40];
	mul.wide.u32 	%rd49, %r5, 8;
	add.s64 	%rd80, %rd48, %rd49;
	bra.uni 	$L__BB0_11;
$L__BB0_10:
	ld.global.u64 	%rd45, [%rd1+40];
	mul.wide.u32 	%rd46, %r5, 8;
	add.s64 	%rd47, %rd45, %rd46;
	add.s64 	%rd80, %rd47, 4;
$L__BB0_11:
	atom.exch.b32 	%r87, [%rd80], -1;
	setp.ne.s32 	%p12, %r87, -1;
	@%p12 bra 	$L__BB0_12;
	bra.uni 	$L__BB0_17;
$L__BB0_12:
	shr.u32 	%r86, %r87, 28;
	cvt.u16.u32 	%rs15, %r86;
	setp.lt.u32 	%p14, %r87, 1879048192;
	@%p14 bra 	$L__BB0_13;
	bra.uni 	$L__BB0_19;
$L__BB0_13:
	setp.lt.u32 	%p21, %r87, 1073741824;
	@%p21 bra 	$L__BB0_39;
	setp.eq.s16 	%p29, %rs15, 4;
	mov.u64 	%rd83, %rd26;
	@%p29 bra 	$L__BB0_27;
	setp.ne.s16 	%p30, %rs15, 5;
	@%p30 bra 	$L__BB0_26;
	ld.global.u64 	%rd64, [%rd1+40];
	shl.b32 	%r74, %r87, 3;
	cvt.u64.u32 	%rd65, %r74;
	and.b64  	%rd66, %rd65, 2147483640;
	add.s64 	%rd83, %rd64, %rd66;
	bra.uni 	$L__BB0_27;
$L__BB0_17:
	atom.exch.b32 	%r87, [%rd80], -1;
	setp.eq.s32 	%p13, %r87, -1;
	@%p13 bra 	$L__BB0_17;
	bra.uni 	$L__BB0_12;
$L__BB0_18:
	shr.u32 	%r86, %r87, 28;
	cvt.u16.u32 	%rs15, %r86;
	setp.lt.u32 	%p20, %r87, 1879048192;
	@%p20 bra 	$L__BB0_13;
$L__BB0_19:
	setp.gt.u32 	%p15, %r87, -1610612737;
	@%p15 bra 	$L__BB0_39;
	atom.exch.b32 	%r66, [%rd80], 0;
	and.b16  	%rs10, %rs15, 255;
	setp.eq.s16 	%p16, %rs10, 7;
	mov.u64 	%rd80, %rd26;
	@%p16 bra 	$L__BB0_24;
	setp.ne.s16 	%p17, %rs10, 8;
	@%p17 bra 	$L__BB0_23;
	ld.global.u64 	%rd50, [%rd1+40];
	shl.b32 	%r67, %r87, 3;
	cvt.u64.u32 	%rd51, %r67;
	and.b64  	%rd52, %rd51, 2147483640;
	add.s64 	%rd80, %rd50, %rd52;
	bra.uni 	$L__BB0_24;
$L__BB0_23:
	ld.global.u64 	%rd53, [%rd1+40];
	shl.b32 	%r68, %r87, 3;
	cvt.u64.u32 	%rd54, %r68;
	and.b64  	%rd55, %rd54, 2147483640;
	add.s64 	%rd56, %rd53, %rd55;
	add.s64 	%rd80, %rd56, 4;
$L__BB0_24:
	atom.exch.b32 	%r87, [%rd80], -1;
	setp.ne.s32 	%p18, %r87, -1;
	@%p18 bra 	$L__BB0_18;
$L__BB0_25:
	atom.exch.b32 	%r87, [%rd80], -1;
	setp.eq.s32 	%p19, %r87, -1;
	@%p19 bra 	$L__BB0_25;
	bra.uni 	$L__BB0_18;
$L__BB0_26:
	ld.global.u64 	%rd67, [%rd1+40];
	shl.b32 	%r75, %r87, 3;
	cvt.u64.u32 	%rd68, %r75;
	and.b64  	%rd69, %rd68, 2147483640;
	add.s64 	%rd70, %rd67, %rd69;
	add.s64 	%rd83, %rd70, 4;
$L__BB0_27:
	atom.exch.b32 	%r90, [%rd83], -1;
	setp.ne.s32 	%p31, %r90, -1;
	@%p31 bra 	$L__BB0_28;
	bra.uni 	$L__BB0_31;
$L__BB0_28:
	shr.u32 	%r76, %r90, 28;
	cvt.u16.u32 	%rs16, %r76;
	add.s16 	%rs12, %rs16, -7;
	setp.gt.u16 	%p33, %rs12, 2;
	@%p33 bra 	$L__BB0_29;
	bra.uni 	$L__BB0_33;
$L__BB0_29:
	atom.exch.b32 	%r81, [%rd83], 0;
$L__BB0_30:
	atom.relaxed.cas.b32 	%r82, [%rd80], -1, %r90;
	setp.eq.s32 	%p39, %r82, -1;
	@%p39 bra 	$L__BB0_51;
	bra.uni 	$L__BB0_30;
$L__BB0_31:
	atom.exch.b32 	%r90, [%rd83], -1;
	setp.eq.s32 	%p32, %r90, -1;
	@%p32 bra 	$L__BB0_31;
	bra.uni 	$L__BB0_28;
$L__BB0_32:
	shr.u32 	%r80, %r90, 28;
	cvt.u16.u32 	%rs16, %r80;
	add.s16 	%rs14, %rs16, -7;
	setp.gt.u16 	%p38, %rs14, 2;
	@%p38 bra 	$L__BB0_29;
$L__BB0_33:
	atom.exch.b32 	%r77, [%rd83], 0;
	and.b16  	%rs13, %rs16, 255;
	setp.eq.s16 	%p34, %rs13, 7;
	mov.u64 	%rd83, %rd26;
	@%p34 bra 	$L__BB0_37;
	setp.ne.s16 	%p35, %rs13, 8;
	@%p35 bra 	$L__BB0_36;
	ld.global.u64 	%rd71, [%rd1+40];
	shl.b32 	%r78, %r90, 3;
	cvt.u64.u32 	%rd72, %r78;
	and.b64  	%rd73, %rd72, 2147483640;
	add.s64 	%rd83, %rd71, %rd73;
	bra.uni 	$L__BB0_37;
$L__BB0_36:
	ld.global.u64 	%rd74, [%rd1+40];
	shl.b32 	%r79, %r90, 3;
	cvt.u64.u32 	%rd75, %r79;
	and.b64  	%rd76, %rd75, 2147483640;
	add.s64 	%rd77, %rd74, %rd76;
	add.s64 	%rd83, %rd77, 4;
$L__BB0_37:
	atom.exch.b32 	%r90, [%rd83], -1;
	setp.ne.s32 	%p36, %r90, -1;
	@%p36 bra 	$L__BB0_32;
$L__BB0_38:
	atom.exch.b32 	%r90, [%rd83], -1;
	setp.eq.s32 	%p37, %r90, -1;
	@%p37 bra 	$L__BB0_38;
	bra.uni 	$L__BB0_32;
$L__BB0_39:
	setp.lt.u64 	%p22, %rd3, %rd80;
	@%p22 bra 	$L__BB0_40;
	bra.uni 	$L__BB0_41;
$L__BB0_40:
	atom.exch.b32 	%r73, [%rd80], %r87;
	bra.uni 	$L__BB0_51;
$L__BB0_41:
	atom.relaxed.cas.b32 	%r69, [%rd80], -1, 0;
	setp.ne.s32 	%p23, %r69, -1;
	@%p23 bra 	$L__BB0_41;
	atom.exch.b32 	%r93, [%rd3], 0;
	setp.ne.s32 	%p24, %r93, -1;
	@%p24 bra 	$L__BB0_44;
$L__BB0_43:
	atom.exch.b32 	%r93, [%rd3], 0;
	setp.eq.s32 	%p25, %r93, -1;
	@%p25 bra 	$L__BB0_43;
$L__BB0_44:
	shr.u32 	%r70, %r93, 28;
	setp.ne.s32 	%p26, %r70, %r86;
	@%p26 bra 	$L__BB0_46;
	ld.global.u64 	%rd85, [%rd1+8];
	ld.global.u32 	%r94, [%rd1+16];
	bra.uni 	$L__BB0_47;
$L__BB0_46:
	ld.global.u64 	%rd85, [%rd1+24];
	ld.global.u32 	%r94, [%rd1+32];
	mov.u64 	%rd86, %rd33;
$L__BB0_47:
	mov.b64 	%rd25, {%r93, %r87};
	atom.relaxed.cas.b64 	%rd59, [%rd85], 0, %rd25;
	setp.eq.s64 	%p27, %rd59, 0;
	@%p27 bra 	$L__BB0_51;
	mov.b32 	%r95, 0;
$L__BB0_49:
	add.s32 	%r72, %r95, 1;
	rem.u32 	%r95, %r72, %r94;
	mul.wide.u32 	%rd60, %r95, 8;
	add.s64 	%rd61, %rd85, %rd60;
	atom.relaxed.cas.b64 	%rd62, [%rd61], 0, %rd25;
	setp.ne.s64 	%p28, %rd62, 0;
	@%p28 bra 	$L__BB0_49;
	cvta.to.local.u64 	%rd63, %rd86;
	st.local.u32 	[%rd63], %r95;
$L__BB0_51:
	ret;

}
	// .globl	_Z4commP3Net
.visible .entry _Z4commP3Net(
	.param .u64 .ptr .align 1 _Z4commP3Net_param_0
)
{
	.local .align 8 .b8 	__local_depot1[16];
	.reg .b64 	%SP;
	.reg .b64 	%SPL;
	.reg .pred 	%p<54>;
	.reg .b16 	%rs<28>;
	.reg .b32 	%r<141>;
	.reg .b64 	%rd<119>;

	mov.u64 	%SPL, __local_depot1;
	cvta.local.u64 	%SP, %SPL;
	ld.param.u64 	%rd36, [_Z4commP3Net_param_0];
	cvta.to.global.u64 	%rd1, %rd36;
	mov.u32 	%r1, %tid.x;
	and.b32  	%r2, %r1, 3;
	and.b32  	%r3, %r1, 1;
	setp.ne.s32 	%p1, %r2, 0;
	shl.b32 	%r60, %r1, 2;
	mov.u32 	%r61, _ZZ10new_workerP3NetE6shared;
	add.s32 	%r4, %r61, %r60;
	@%p1 bra 	$L__BB1_2;
	ld.global.u64 	%rd37, [%rd1+8];
	mov.u32 	%r62, %ntid.x;
	mov.u32 	%r63, %ctaid.x;
	mad.lo.s32 	%r64, %r63, %r62, %r1;
	shr.u32 	%r65, %r64, 2;
	mul.wide.u32 	%rd38, %r65, 8;
	add.s64 	%rd39, %rd37, %rd38;
	atom.exch.b64 	%rd40, [%rd39], 0;
	mov.b64 	{%r66, %r67}, %rd40;
	st.shared.u32 	[%r4], %r66;
	st.shared.u32 	[%r4+4], %r67;
	st.shared.u32 	[%r4+8], %r67;
	st.shared.u32 	[%r4+12], %r66;
$L__BB1_2:
	bar.sync 	0;
	setp.ne.s32 	%p2, %r3, 0;
	selp.s16 	%rs8, -1, 0, %p2;
	mul.wide.s16 	%r68, %rs8, 4;
	add.s32 	%r69, %r4, %r68;
	ld.shared.u32 	%r5, [%r69];
	shl.b32 	%r70, %r3, 2;
	xor.b32  	%r71, %r70, 4;
	add.s32 	%r72, %r4, %r71;
	ld.shared.u32 	%r73, [%r72];
	add.u64 	%rd116, %SP, 0;
	cvta.to.local.u64 	%rd42, %rd116;
	mov.b32 	%r74, 0;
	st.local.u32 	[%rd42], %r74;
	add.u64 	%rd43, %SP, 8;
	add.u64 	%rd44, %SPL, 8;
	st.local.u32 	[%rd44], %r74;
	setp.eq.s32 	%p3, %r5, 0;
	setp.eq.s32 	%p4, %r73, 0;
	or.pred  	%p5, %p3, %p4;
	@%p5 bra 	$L__BB1_77;
	ld.global.u64 	%rd45, [%rd1+40];
	shl.b32 	%r75, %r5, 3;
	cvt.u64.u32 	%rd46, %r75;
	and.b64  	%rd47, %rd46, 2147483640;
	add.s64 	%rd48, %rd45, %rd47;
	mul.wide.u32 	%rd49, %r3, 4;
	add.s64 	%rd2, %rd48, %rd49;
	atom.exch.b32 	%r9, [%rd2], -1;
	setp.ne.s32 	%p6, %r9, -1;
	@%p6 bra 	$L__BB1_5;
$L__BB1_4:
	atom.exch.b32 	%r9, [%rd2], -1;
	setp.eq.s32 	%p7, %r9, -1;
	@%p7 bra 	$L__BB1_4;
$L__BB1_5:
	ld.global.u64 	%rd3, [%rd1+40];
	ld.global.u32 	%r10, [%rd1+48];
	atom.relaxed.cas.b64 	%rd51, [%rd3], 0, -1;
	setp.eq.s64 	%p8, %rd51, 0;
	mov.b64 	%rd107, 0;
	mov.b32 	%r124, 0;
	@%p8 bra 	$L__BB1_8;
	mov.b32 	%r124, 0;
$L__BB1_7:
	add.s32 	%r78, %r124, 1;
	rem.u32 	%r124, %r78, %r10;
	cvt.u64.u32 	%rd107, %r124;
	mul.wide.u32 	%rd52, %r124, 8;
	add.s64 	%rd53, %rd3, %rd52;
	atom.relaxed.cas.b64 	%rd54, [%rd53], 0, -1;
	setp.ne.s64 	%p9, %rd54, 0;
	@%p9 bra 	$L__BB1_7;
$L__BB1_8:
	and.b32  	%r79, %r5, -268435456;
	and.b32  	%r80, %r124, 268435455;
	or.b32  	%r14, %r80, %r79;
	st.shared.u32 	[%r4], %r124;
	setp.gt.s32 	%p10, %r2, 1;
	@%p10 bra 	$L__BB1_13;
	setp.eq.s32 	%p12, %r2, 0;
	@%p12 bra 	$L__BB1_10;
	bra.uni 	$L__BB1_11;
$L__BB1_10:
	add.s32 	%r125, %r1, 2;
	bra.uni 	$L__BB1_15;
$L__BB1_11:
	add.s32 	%r125, %r1, 1;
	bra.uni 	$L__BB1_15;
$L__BB1_12:
	add.s32 	%r125, %r1, -2;
	bra.uni 	$L__BB1_15;
$L__BB1_13:
	setp.eq.s32 	%p11, %r2, 2;
	@%p11 bra 	$L__BB1_12;
	add.s32 	%r125, %r1, -3;
$L__BB1_15:
	bar.sync 	0;
	shl.b32 	%r81, %r125, 2;
	add.s32 	%r83, %r61, %r81;
	ld.shared.u32 	%r84, [%r83];
	shl.b32 	%r85, %r3, 28;
	add.s32 	%r86, %r85, 1342177280;
	and.b32  	%r87, %r84, 268435455;
	or.b32  	%r20, %r87, %r86;
	ld.shared.u32 	%r88, [%r83+4];
	and.b32  	%r89, %r88, 268435455;
	or.b32  	%r21, %r89, %r86;
	ld.global.u64 	%rd55, [%rd1+40];
	shl.b64 	%rd56, %rd107, 3;
	add.s64 	%rd6, %rd55, %rd56;
$L__BB1_16:
	atom.relaxed.cas.b32 	%r90, [%rd6], -1, %r20;
	setp.ne.s32 	%p13, %r90, -1;
	@%p13 bra 	$L__BB1_16;
	ld.global.u64 	%rd57, [%rd1+40];
	add.s64 	%rd59, %rd57, %rd56;
	add.s64 	%rd7, %rd59, 4;
$L__BB1_18:
	atom.relaxed.cas.b32 	%r91, [%rd7], -1, %r21;
	setp.ne.s32 	%p14, %r91, -1;
	@%p14 bra 	$L__BB1_18;
	shl.b32 	%r92, %r73, 3;
	cvt.u64.u32 	%rd60, %r92;
	and.b64  	%rd61, %rd60, 2147483640;
	add.s64 	%rd62, %rd3, %rd61;
	add.s64 	%rd8, %rd62, %rd49;
$L__BB1_20:
	atom.relaxed.cas.b32 	%r93, [%rd8], -1, %r14;
	setp.ne.s32 	%p15, %r93, -1;
	@%p15 bra 	$L__BB1_20;
	shr.u32 	%r94, %r9, 28;
	cvt.u16.u32 	%rs9, %r94;
	add.s16 	%rs10, %rs9, -7;
	setp.lt.u16 	%p16, %rs10, -3;
	@%p16 bra 	$L__BB1_68;
	add.s32 	%r95, %r9, 805306368;
	shr.u32 	%r96, %r95, 28;
	cvt.u16.u32 	%rs11, %r96;
	setp.gt.u16 	%p17, %rs11, 9;
	@%p17 bra 	$L__BB1_27;
	cvt.u32.u16 	%r97, %rs11;
	mov.b16 	%rs12, 1;
	shl.b16 	%rs13, %rs12, %r97;
	and.b16  	%rs14, %rs13, 144;
	setp.ne.s16 	%p18, %rs14, 0;
	mov.u64 	%rd110, %rd36;
	@%p18 bra 	$L__BB1_28;
	mov.b16 	%rs15, 1;
	shl.b16 	%rs16, %rs15, %r97;
	and.b16  	%rs17, %rs16, 288;
	setp.ne.s16 	%p19, %rs17, 0;
	@%p19 bra 	$L__BB1_78;
	mov.b16 	%rs18, 1;
	shl.b16 	%rs19, %rs18, %r97;
	and.b16  	%rs20, %rs19, 576;
	setp.ne.s16 	%p20, %rs20, 0;
	@%p20 bra 	$L__BB1_26;
	bra.uni 	$L__BB1_27;
$L__BB1_26:
	ld.global.u64 	%rd64, [%rd1+40];
	shl.b32 	%r100, %r9, 3;
	cvt.u64.u32 	%rd65, %r100;
	and.b64  	%rd66, %rd65, 2147483640;
	add.s64 	%rd67, %rd64, %rd66;
	add.s64 	%rd110, %rd67, 4;
	bra.uni 	$L__BB1_28;
$L__BB1_27:
	mov.b64 	%rd110, 0;
$L__BB1_28:
	atom.exch.b32 	%r129, [%rd110], -1;
	setp.ne.s32 	%p21, %r129, -1;
	@%p21 bra 	$L__BB1_29;
	bra.uni 	$L__BB1_34;
$L__BB1_29:
	shr.u32 	%r128, %r129, 28;
	cvt.u16.u32 	%rs26, %r128;
	setp.lt.u32 	%p23, %r129, 1879048192;
	@%p23 bra 	$L__BB1_30;
	bra.uni 	$L__BB1_36;
$L__BB1_30:
	setp.lt.u32 	%p30, %r129, 1073741824;
	@%p30 bra 	$L__BB1_56;
	setp.eq.s16 	%p38, %rs26, 4;
	mov.u64 	%rd113, %rd36;
	@%p38 bra 	$L__BB1_44;
	setp.ne.s16 	%p39, %rs26, 5;
	@%p39 bra 	$L__BB1_43;
	ld.global.u64 	%rd86, [%rd1+40];
	shl.b32 	%r110, %r129, 3;
	cvt.u64.u32 	%rd87, %r110;
	and.b64  	%rd88, %rd87, 2147483640;
	add.s64 	%rd113, %rd86, %rd88;
	bra.uni 	$L__BB1_44;
$L__BB1_34:
	atom.exch.b32 	%r129, [%rd110], -1;
	setp.eq.s32 	%p22, %r129, -1;
	@%p22 bra 	$L__BB1_34;
	bra.uni 	$L__BB1_29;
$L__BB1_35:
	shr.u32 	%r128, %r129, 28;
	cvt.u16.u32 	%rs26, %r128;
	setp.lt.u32 	%p29, %r129, 1879048192;
	@%p29 bra 	$L__BB1_30;
$L__BB1_36:
	setp.gt.u32 	%p24, %r129, -1610612737;
	@%p24 bra 	$L__BB1_56;
	atom.exch.b32 	%r102, [%rd110], 0;
	and.b16  	%rs21, %rs26, 255;
	setp.eq.s16 	%p25, %rs21, 7;
	mov.u64 	%rd110, %rd36;
	@%p25 bra 	$L__BB1_41;
	setp.ne.s16 	%p26, %rs21, 8;
	@%p26 bra 	$L__BB1_40;
	ld.global.u64 	%rd72, [%rd1+40];
	shl.b32 	%r103, %r129, 3;
	cvt.u64.u32 	%rd73, %r103;
	and.b64  	%rd74, %rd73, 2147483640;
	add.s64 	%rd110, %rd72, %rd74;
	bra.uni 	$L__BB1_41;
$L__BB1_40:
	ld.global.u64 	%rd75, [%rd1+40];
	shl.b32 	%r104, %r129, 3;
	cvt.u64.u32 	%rd76, %r104;
	and.b64  	%rd77, %rd76, 2147483640;
	add.s64 	%rd78, %rd75, %rd77;
	add.s64 	%rd110, %rd78, 4;
$L__BB1_41:
	atom.exch.b32 	%r129, [%rd110], -1;
	setp.ne.s32 	%p27, %r129, -1;
	@%p27 bra 	$L__BB1_35;
$L__BB1_42:
	atom.exch.b32 	%r129, [%rd110], -1;
	setp.eq.s32 	%p28, %r129, -1;
	@%p28 bra 	$L__BB1_42;
	bra.uni 	$L__BB1_35;
$L__BB1_43:
	ld.global.u64 	%rd89, [%rd1+40];
	shl.b32 	%r111, %r129, 3;
	cvt.u64.u32 	%rd90, %r111;
	and.b64  	%rd91, %rd90, 2147483640;
	add.s64 	%rd92, %rd89, %rd91;
	add.s64 	%rd113, %rd92, 4;
$L__BB1_44:
	atom.exch.b32 	%r132, [%rd113], -1;
	setp.ne.s32 	%p40, %r132, -1;
	@%p40 bra 	$L__BB1_45;
	bra.uni 	$L__BB1_48;
$L__BB1_45:
	shr.u32 	%r112, %r132, 28;
	cvt.u16.u32 	%rs27, %r112;
	add.s16 	%rs23, %rs27, -7;
	setp.gt.u16 	%p42, %rs23, 2;
	@%p42 bra 	$L__BB1_46;
	bra.uni 	$L__BB1_50;
$L__BB1_46:
	atom.exch.b32 	%r117, [%rd113], 0;
$L__BB1_47:
	atom.relaxed.cas.b32 	%r118, [%rd110], -1, %r132;
	setp.eq.s32 	%p48, %r118, -1;
	@%p48 bra 	$L__BB1_77;
	bra.uni 	$L__BB1_47;
$L__BB1_48:
	atom.exch.b32 	%r132, [%rd113], -1;
	setp.eq.s32 	%p41, %r132, -1;
	@%p41 bra 	$L__BB1_48;
	bra.uni 	$L__BB1_45;
$L__BB1_49:
	shr.u32 	%r116, %r132, 28;
	cvt.u16.u32 	%rs27, %r116;
	add.s16 	%rs25, %rs27, -7;
	setp.gt.u16 	%p47, %rs25, 2;
	@%p47 bra 	$L__BB1_46;
$L__BB1_50:
	atom.exch.b32 	%r113, [%rd113], 0;
	and.b16  	%rs24, %rs27, 255;
	setp.eq.s16 	%p43, %rs24, 7;
	mov.u64 	%rd113, %rd36;
	@%p43 bra 	$L__BB1_54;
	setp.ne.s16 	%p44, %rs24, 8;
	@%p44 bra 	$L__BB1_53;
	ld.global.u64 	%rd93, [%rd1+40];
	shl.b32 	%r114, %r132, 3;
	cvt.u64.u32 	%rd94, %r114;
	and.b64  	%rd95, %rd94, 2147483640;
	add.s64 	%rd113, %rd93, %rd95;
	bra.uni 	$L__BB1_54;
$L__BB1_53:
	ld.global.u64 	%rd96, [%rd1+40];
	shl.b32 	%r115, %r132, 3;
	cvt.u64.u32 	%rd97, %r115;
	and.b64  	%rd98, %rd97, 2147483640;
	add.s64 	%rd99, %rd96, %rd98;
	add.s64 	%rd113, %rd99, 4;
$L__BB1_54:
	atom.exch.b32 	%r132, [%rd113], -1;
	setp.ne.s32 	%p45, %r132, -1;
	@%p45 bra 	$L__BB1_49;
$L__BB1_55:
	atom.exch.b32 	%r132, [%rd113], -1;
	setp.eq.s32 	%p46, %r132, -1;
	@%p46 bra 	$L__BB1_55;
	bra.uni 	$L__BB1_49;
$L__BB1_56:
	setp.lt.u64 	%p31, %rd2, %rd110;
	@%p31 bra 	$L__BB1_57;
	bra.uni 	$L__BB1_58;
$L__BB1_57:
	atom.exch.b32 	%r109, [%rd110], %r129;
	bra.uni 	$L__BB1_77;
$L__BB1_58:
	atom.relaxed.cas.b32 	%r105, [%rd110], -1, 0;
	setp.ne.s32 	%p32, %r105, -1;
	@%p32 bra 	$L__BB1_58;
	atom.exch.b32 	%r135, [%rd2], 0;
	setp.ne.s32 	%p33, %r135, -1;
	@%p33 bra 	$L__BB1_61;
$L__BB1_60:
	atom.exch.b32 	%r135, [%rd2], 0;
	setp.eq.s32 	%p34, %r135, -1;
	@%p34 bra 	$L__BB1_60;
$L__BB1_61:
	shr.u32 	%r106, %r135, 28;
	setp.ne.s32 	%p35, %r106, %r128;
	@%p35 bra 	$L__BB1_63;
	ld.global.u64 	%rd115, [%rd1+8];
	ld.global.u32 	%r136, [%rd1+16];
	bra.uni 	$L__BB1_64;
$L__BB1_63:
	ld.global.u64 	%rd115, [%rd1+24];
	ld.global.u32 	%r136, [%rd1+32];
	mov.u64 	%rd116, %rd43;
$L__BB1_64:
	mov.b64 	%rd30, {%r135, %r129};
	atom.relaxed.cas.b64 	%rd81, [%rd115], 0, %rd30;
	setp.eq.s64 	%p36, %rd81, 0;
	@%p36 bra 	$L__BB1_77;
	mov.b32 	%r137, 0;
$L__BB1_66:
	add.s32 	%r108, %r137, 1;
	rem.u32 	%r137, %r108, %r136;
	mul.wide.u32 	%rd82, %r137, 8;
	add.s64 	%rd83, %rd115, %rd82;
	atom.relaxed.cas.b64 	%rd84, [%rd83], 0, %rd30;
	setp.eq.s64 	%p37, %rd84, 0;
	@%p37 bra 	$L__BB1_67;
	bra.uni 	$L__BB1_66;
$L__BB1_67:
	cvta.to.local.u64 	%rd85, %rd116;
	st.local.u32 	[%rd85], %r137;
	bra.uni 	$L__BB1_77;
$L__BB1_68:
	atom.exch.b32 	%r138, [%rd2], 0;
	setp.ne.s32 	%p49, %r138, -1;
	@%p49 bra 	$L__BB1_70;
$L__BB1_69:
	atom.exch.b32 	%r138, [%rd2], 0;
	setp.eq.s32 	%p50, %r138, -1;
	@%p50 bra 	$L__BB1_69;
$L__BB1_70:
	xor.b32  	%r119, %r138, %r9;
	setp.gt.u32 	%p51, %r119, 268435455;
	@%p51 bra 	$L__BB1_72;
	ld.global.u64 	%rd117, [%rd1+8];
	ld.global.u32 	%r139, [%rd1+16];
	add.u64 	%rd118, %SP, 0;
	bra.uni 	$L__BB1_73;
$L__BB1_72:
	ld.global.u64 	%rd117, [%rd1+24];
	ld.global.u32 	%r139, [%rd1+32];
	add.u64 	%rd118, %SP, 8;
$L__BB1_73:
	mov.b64 	%rd35, {%r9, %r138};
	atom.relaxed.cas.b64 	%rd102, [%rd117], 0, %rd35;
	setp.eq.s64 	%p52, %rd102, 0;
	@%p52 bra 	$L__BB1_77;
	mov.b32 	%r140, 0;
$L__BB1_75:
	add.s32 	%r121, %r140, 1;
	rem.u32 	%r140, %r121, %r139;
	mul.wide.u32 	%rd103, %r140, 8;
	add.s64 	%rd104, %rd117, %rd103;
	atom.relaxed.cas.b64 	%rd105, [%rd104], 0, %rd35;
	setp.ne.s64 	%p53, %rd105, 0;
	@%p53 bra 	$L__BB1_75;
	cvta.to.local.u64 	%rd106, %rd118;
	st.local.u32 	[%rd106], %r140;
$L__BB1_77:
	ret;
$L__BB1_78:
	ld.global.u64 	%rd68, [%rd1+40];
	shl.b32 	%r101, %r9, 3;
	cvt.u64.u32 	%rd69, %r101;
	and.b64  	%rd70, %rd69, 2147483640;
	add.s64 	%rd110, %rd68, %rd70;
	bra.uni 	$L__BB1_28;

}


// ===== COMPILED SASS (sm_100) =====

	.target	sm_100

	.elftype	@"ET_EXEC"


//--------------------- .note.nv.tkinfo           --------------------------
	.section	.note.nv.tkinfo,"",@"SHT_NOTE"
	.sectionflags	@"SHF_NOTE_NV_TKINFO"
	.tkinfo
        /*0018*/ 	.word	0x00000002
        /*0030*/ 	.string	""
        /*0030*/ 	.string	"ptxas"
        /*0030*/ 	.string	"Cuda compilation tools, release 13.0, V13.0.88"
        /*0030*/ 	.string	"Build cuda_13.0.r13.0/compiler.36424714_0"
        /*0030*/ 	.string	"-arch sm_100 -m 64 "



//--------------------- .note.nv.cuinfo           --------------------------
	.section	.note.nv.cuinfo,"",@"SHT_NOTE"
	.sectionflags	@"SHF_NOTE_NV_CUINFO"
        /*0018*/ 	.short	0x0002
        /*001a*/ 	.short	0x0064
        /*001c*/ 	.short	0x0082
	.zero		2


//--------------------- .nv.info                  --------------------------
	.section	.nv.info,"",@"SHT_CUDA_INFO"
	.align	4


	//----- nvinfo : EIATTR_REGCOUNT
	.align		4
        /*0000*/ 	.byte	0x04, 0x2f
        /*0002*/ 	.short	(.L_1 - .L_0)
	.align		4
.L_0:
        /*0004*/ 	.word	index@(_Z4anniP3Net)
        /*0008*/ 	.word	0x00000016


	//----- nvinfo : EIATTR_FRAME_SIZE
	.align		4
.L_1:
        /*000c*/ 	.byte	0x04, 0x11
        /*000e*/ 	.short	(.L_3 - .L_2)
	.align		4
.L_2:
        /*0010*/ 	.word	index@(_Z4anniP3Net)
        /*0014*/ 	.word	0x00000010


	//----- nvinfo : EIATTR_REGCOUNT
	.align		4
.L_3:
        /*0018*/ 	.byte	0x04, 0x2f
        /*001a*/ 	.short	(.L_5 - .L_4)
	.align		4
.L_4:
        /*001c*/ 	.word	index@(_Z4commP3Net)
        /*0020*/ 	.word	0x0000001c


	//----- nvinfo : EIATTR_FRAME_SIZE
	.align		4
.L_5:
        /*0024*/ 	.byte	0x04, 0x11
        /*0026*/ 	.short	(.L_7 - .L_6)
	.align		4
.L_6:
        /*0028*/ 	.word	index@(_Z4commP3Net)
        /*002c*/ 	.word	0x00000010


	//----- nvinfo : EIATTR_MIN_STACK_SIZE
	.align		4
.L_7:
        /*0030*/ 	.byte	0x04, 0x12
        /*0032*/ 	.short	(.L_9 - .L_8)
	.align		4
.L_8:
        /*0034*/ 	.word	index@(_Z4commP3Net)
        /*0038*/ 	.word	0x00000010


	//----- nvinfo : EIATTR_MIN_STACK_SIZE
	.align		4
.L_9:
        /*003c*/ 	.byte	0x04, 0x12
        /*003e*/ 	.short	(.L_11 - .L_10)
	.align		4
.L_10:
        /*0040*/ 	.word	index@(_Z4anniP3Net)
        /*0044*/ 	.word	0x00000010
.L_11:


//--------------------- .nv.compat                --------------------------
	.section	.nv.compat,"",@"SHT_CUDA_COMPAT_INFO"
	.align	4
        /*0000*/ 	.byte	0x02, 0x09, 0x00, 0x00, 0x02, 0x02, 0x01, 0x00, 0x02, 0x05, 0x05, 0x00, 0x03, 0x07, 0x01, 0x01
        /*0010*/ 	.byte	0x02, 0x03, 0x00, 0x00, 0x02, 0x06, 0x01, 0x00, 0x04, 0x0b, 0x08, 0x00, 0x09, 0x00, 0x00, 0x00
        /*0020*/ 	.byte	0x00, 0x00, 0x00, 0x00


//--------------------- .nv.info._Z4commP3Net     --------------------------
	.section	.nv.info._Z4commP3Net,"",@"SHT_CUDA_INFO"
	.sectionflags	@""
	.align	4


	//----- nvinfo : EIATTR_CUDA_API_VERSION
	.align		4
        /*0000*/ 	.byte	0x04, 0x37
        /*0002*/ 	.short	(.L_13 - .L_12)
.L_12:
        /*0004*/ 	.word	0x00000082


	//----- nvinfo : EIATTR_KPARAM_INFO
	.align		4
.L_13:
        /*0008*/ 	.byte	0x04, 0x17
        /*000a*/ 	.short	(.L_15 - .L_14)
.L_14:
        /*000c*/ 	.word	0x00000000
        /*0010*/ 	.short	0x0000
        /*0012*/ 	.short	0x0000
        /*0014*/ 	.byte	0x00, 0xf5, 0x21, 0x00


	//----- nvinfo : EIATTR_SPARSE_MMA_MASK
	.align		4
.L_15:
        /*0018*/ 	.byte	0x03, 0x50
        /*001a*/ 	.short	0x0000


	//----- nvinfo : EIATTR_MAXREG_COUNT
	.align		4
        /*001c*/ 	.byte	0x03, 0x1b
        /*001e*/ 	.short	0x00ff


	//----- nvinfo : EIATTR_NUM_BARRIERS
	.align		4
        /*0020*/ 	.byte	0x02, 0x4c
        /*0022*/ 	.byte	0x01
	.zero		1


	//----- nvinfo : EIATTR_MERCURY_ISA_VERSION
	.align		4
        /*0024*/ 	.byte	0x03, 0x5f
        /*0026*/ 	.short	0x0101


	//----- nvinfo : EIATTR_VRC_CTA_INIT_COUNT
	.align		4
        /*0028*/ 	.byte	0x02, 0x4a
	.zero		1
	.zero		1


	//----- nvinfo : EIATTR_EXIT_INSTR_OFFSETS
	.align		4
        /*002c*/ 	.byte	0x04, 0x1c
        /*002e*/ 	.short	(.L_17 - .L_16)


	//   ....[0]....
.L_16:
        /*0030*/ 	.word	0x000002e0


	//   ....[1]....
        /*0034*/ 	.word	0x000016e0


	//   ....[2]....
        /*0038*/ 	.word	0x000019c0


	//   ....[3]....
        /*003c*/ 	.word	0x00001c90


	//   ....[4]....
        /*0040*/ 	.word	0x00001cb0


	//   ....[5]....
        /*0044*/ 	.word	0x00001eb0


	//   ....[6]....
        /*0048*/ 	.word	0x00002180


	//----- nvinfo : EIATTR_CRS_STACK_SIZE
	.align		4
.L_17:
        /*004c*/ 	.byte	0x04, 0x1e
        /*004e*/ 	.short	(.L_19 - .L_18)
.L_18:
        /*0050*/ 	.word	0x00000000


	//----- nvinfo : EIATTR_CBANK_PARAM_SIZE
	.align		4
.L_19:
        /*0054*/ 	.byte	0x03, 0x19
        /*0056*/ 	.short	0x0008


	//----- nvinfo : EIATTR_PARAM_CBANK
	.align		4
        /*0058*/ 	.byte	0x04, 0x0a
        /*005a*/ 	.short	(.L_21 - .L_20)
	.align		4
.L_20:
        /*005c*/ 	.word	index@(.nv.constant0._Z4commP3Net)
        /*0060*/ 	.short	0x0380
        /*0062*/ 	.short	0x0008


	//----- nvinfo : EIATTR_SW_WAR
	.align		4
.L_21:
        /*0064*/ 	.byte	0x04, 0x36
        /*0066*/ 	.short	(.L_23 - .L_22)
.L_22:
        /*0068*/ 	.word	0x00000008
.L_23:


//--------------------- .nv.info._Z4anniP3Net     --------------------------
	.section	.nv.info._Z4anniP3Net,"",@"SHT_CUDA_INFO"
	.sectionflags	@""
	.align	4


	//----- nvinfo : EIATTR_CUDA_API_VERSION
	.align		4
        /*0000*/ 	.byte	0x04, 0x37
        /*0002*/ 	.short	(.L_25 - .L_24)
.L_24:
        /*0004*/ 	.word	0x00000082


	//----- nvinfo : EIATTR_KPARAM_INFO
	.align		4
.L_25:
        /*0008*/ 	.byte	0x04, 0x17
        /*000a*/ 	.short	(.L_27 - .L_26)
.L_26:
        /*000c*/ 	.word	0x00000000
        /*0010*/ 	.short	0x0000
        /*0012*/ 	.short	0x0000
        /*0014*/ 	.byte	0x00, 0xf5, 0x21, 0x00


	//----- nvinfo : EIATTR_SPARSE_MMA_MASK
	.align		4
.L_27:
        /*0018*/ 	.byte	0x03, 0x50
        /*001a*/ 	.short	0x0000


	//----- nvinfo : EIATTR_MAXREG_COUNT
	.align		4
        /*001c*/ 	.byte	0x03, 0x1b
        /*001e*/ 	.short	0x00ff


	//----- nvinfo : EIATTR_NUM_BARRIERS
	.align		4
        /*0020*/ 	.byte	0x02, 0x4c
        /*0022*/ 	.byte	0x01
	.zero		1


	//----- nvinfo : EIATTR_MERCURY_ISA_VERSION
	.align		4
        /*0024*/ 	.byte	0x03, 0x5f
        /*0026*/ 	.short	0x0101


	//----- nvinfo : EIATTR_VRC_CTA_INIT_COUNT
	.align		4
        /*0028*/ 	.byte	0x02, 0x4a
	.zero		1
	.zero		1


	//----- nvinfo : EIATTR_EXIT_INSTR_OFFSETS
	.align		4
        /*002c*/ 	.byte	0x04, 0x1c
        /*002e*/ 	.short	(.L_29 - .L_28)


	//   ....[0]....
.L_28:
        /*0030*/ 	.word	0x00000310


	//   ....[1]....
        /*0034*/ 	.word	0x00000590


	//   ....[2]....
        /*0038*/ 	.word	0x00000e50


	//   ....[3]....
        /*003c*/ 	.word	0x00001130


	//   ....[4]....
        /*0040*/ 	.word	0x00001400


	//   ....[5]....
        /*0044*/ 	.word	0x00001420


	//----- nvinfo : EIATTR_CRS_STACK_SIZE
	.align		4
.L_29:
        /*0048*/ 	.byte	0x04, 0x1e
        /*004a*/ 	.short	(.L_31 - .L_30)
.L_30:
        /*004c*/ 	.word	0x00000000


	//----- nvinfo : EIATTR_CBANK_PARAM_SIZE
	.align		4
.L_31:
        /*0050*/ 	.byte	0x03, 0x19
        /*0052*/ 	.short	0x0008


	//----- nvinfo : EIATTR_PARAM_CBANK
	.align		4
        /*0054*/ 	.byte	0x04, 0x0a
        /*0056*/ 	.short	(.L_33 - .L_32)
	.align		4
.L_32:
        /*0058*/ 	.word	index@(.nv.constant0._Z4anniP3Net)
        /*005c*/ 	.short	0x0380
        /*005e*/ 	.short	0x0008


	//----- nvinfo : EIATTR_SW_WAR
	.align		4
.L_33:
        /*0060*/ 	.byte	0x04, 0x36
        /*0062*/ 	.short	(.L_35 - .L_34)
.L_34:
        /*0064*/ 	.word	0x00000008
.L_35:


//--------------------- .nv.callgraph             --------------------------
	.section	.nv.callgraph,"",@"SHT_CUDA_CALLGRAPH"
	.align	4
	.sectionentsize	8
	.align		4
        /*0000*/ 	.word	0x00000000
	.align		4
        /*0004*/ 	.word	0xffffffff
	.align		4
        /*0008*/ 	.word	0x00000000
	.align		4
        /*000c*/ 	.word	0xfffffffe
	.align		4
        /*0010*/ 	.word	0x00000000
	.align		4
        /*0014*/ 	.word	0xfffffffd
	.align		4
        /*0018*/ 	.word	0x00000000
	.align		4
        /*001c*/ 	.word	0xfffffffc


//--------------------- .text._Z4commP3Net        --------------------------
	.section	.text._Z4commP3Net,"ax",@progbits
	.align	128
        .global         _Z4commP3Net
        .type           _Z4commP3Net,@function
        .size           _Z4commP3Net,(.L_x_118 - _Z4commP3Net)
        .other          _Z4commP3Net,@"STO_CUDA_ENTRY STV_DEFAULT"
_Z4commP3Net:
.text._Z4commP3Net:
[----:B------:R-:W0:Y:S01]  /*0000*/  LDC R1, c[0x0][0x37c] ;  /* 0x0000df00ff017b82 */ /* 0x000e220000000800 */
[----:B------:R-:W1:Y:S07]  /*0010*/  S2R R21, SR_TID.X ;  /* 0x0000000000157919 */ /* 0x000e6e0000002100 */
[----:B------:R-:W2:Y:S01]  /*0020*/  S2UR UR5, SR_CgaCtaId ;  /* 0x00000000000579c3 */ /* 0x000ea20000008800 */
[----:B------:R-:W3:Y:S01]  /*0030*/  LDCU UR8, c[0x0][0x2f8] ;  /* 0x00005f00ff0877ac */ /* 0x000ee20008000800 */
[----:B0-----:R-:W-:Y:S01]  /*0040*/  VIADD R1, R1, 0xfffffff0 ;  /* 0xfffffff001017836 */ /* 0x001fe20000000000 */
[----:B------:R-:W-:Y:S01]  /*0050*/  BSSY.RECONVERGENT B0, `(.L_x_0) ;  /* 0x000001b000007945 */ /* 0x000fe20003800200 */
[----:B------:R-:W-:Y:S01]  /*0060*/  UMOV UR4, 0x400 ;  /* 0x0000040000047882 */ /* 0x000fe20000000000 */
[----:B------:R-:W0:Y:S01]  /*0070*/  LDCU.64 UR6, c[0x0][0x358] ;  /* 0x00006b00ff0677ac */ /* 0x000e220008000a00 */
[----:B---3--:R-:W-:Y:S01]  /*0080*/  VIADD R20, R1, UR8 ;  /* 0x0000000801147c36 */ /* 0x008fe20008000000 */
[----:B--2---:R-:W-:Y:S01]  /*0090*/  ULEA UR4, UR5, UR4, 0x18 ;  /* 0x0000000405047291 */ /* 0x004fe2000f8ec0ff */
[----:B-1----:R-:W-:-:S02]  /*00a0*/  LOP3.LUT P0, RZ, R21, 0x3, RZ, 0xc0, !PT ;  /* 0x0000000315ff7812 */ /* 0x002fc4000780c0ff */
[C---:B------:R-:W-:Y:S02]  /*00b0*/  LOP3.LUT R19, R21.reuse, 0x3, RZ, 0xc0, !PT ;  /* 0x0000000315137812 */ /* 0x040fe400078ec0ff */
[C---:B------:R-:W-:Y:S02]  /*00c0*/  LOP3.LUT R18, R21.reuse, 0x1, RZ, 0xc0, !PT ;  /* 0x0000000115127812 */ /* 0x040fe400078ec0ff */
[----:B------:R-:W-:-:S07]  /*00d0*/  LEA R17, R21, UR4, 0x2 ;  /* 0x0000000415117c11 */ /* 0x000fce000f8e10ff */
[----:B------:R-:W-:Y:S05]  /*00e0*/  @P0 BRA `(.L_x_1) ;  /* 0x0000000000440947 */ /* 0x000fea0003800000 */
[----:B------:R-:W0:Y:S02]  /*00f0*/  LDC.64 R6, c[0x0][0x380] ;  /* 0x0000e000ff067b82 */ /* 0x000e240000000a00 */
[----:B0-----:R-:W2:Y:S01]  /*0100*/  LDG.E.64 R2, desc[UR6][R6.64+0x8] ;  /* 0x0000080606027981 */ /* 0x001ea2000c1e1b00 */
[----:B------:R-:W0:Y:S01]  /*0110*/  LDCU UR5, c[0x0][0x360] ;  /* 0x00006c00ff0577ac */ /* 0x000e220008000800 */
[----:B------:R-:W0:Y:S02]  /*0120*/  S2R R0, SR_CTAID.X ;  /* 0x0000000000007919 */ /* 0x000e240000002500 */
[----:B0-----:R-:W-:-:S05]  /*0130*/  IMAD R0, R0, UR5, R21 ;  /* 0x0000000500007c24 */ /* 0x001fca000f8e0215 */
[----:B------:R-:W-:-:S05]  /*0140*/  SHF.R.U32.HI R5, RZ, 0x2, R0 ;  /* 0x00000002ff057819 */ /* 0x000fca0000011600 */
[----:B--2---:R-:W-:-:S05]  /*0150*/  IMAD.WIDE.U32 R2, R5, 0x8, R2 ;  /* 0x0000000805027825 */ /* 0x004fca00078e0002 */
[----:B------:R0:W5:Y:S01]  /*0160*/  ATOM.E.EXCH.64.STRONG.GPU P0, R4, desc[UR6][R2.64], RZ ;  /* 0x800000ff0204798a */ /* 0x000162000c10f506 */
[----:B------:R-:W-:Y:S04]  /*0170*/  BSSY.RECONVERGENT B1, `(.L_x_2) ;  /* 0x0000004000017945 */ /* 0x000fe80003800200 */
[----:B0-----:R-:W-:Y:S05]  /*0180*/  @P0 BRA `(.L_x_3) ;  /* 0x0000000000080947 */ /* 0x001fea0003800000 */
[----:B-----5:R0:W5:Y:S04]  /*0190*/  LD.E.64 R4, desc[UR6][R2.64] ;  /* 0x0000000602047980 */ /* 0x020168000c101b00 */
[----:B------:R0:W-:Y:S02]  /*01a0*/  ST.E.64 desc[UR6][R2.64], RZ ;  /* 0x000000ff02007985 */ /* 0x0001e4000c101b06 */
.L_x_3:
[----:B------:R-:W-:Y:S05]  /*01b0*/  BSYNC.RECONVERGENT B1 ;  /* 0x0000000000017941 */ /* 0x000fea0003800200 */
.L_x_2:
[----:B-----5:R1:W-:Y:S04]  /*01c0*/  STS [R17], R4 ;  /* 0x0000000411007388 */ /* 0x0203e80000000800 */
[----:B------:R1:W-:Y:S04]  /*01d0*/  STS [R17+0x4], R5 ;  /* 0x0000040511007388 */ /* 0x0003e80000000800 */
[----:B------:R1:W-:Y:S04]  /*01e0*/  STS [R17+0x8], R5 ;  /* 0x0000080511007388 */ /* 0x0003e80000000800 */
[----:B------:R1:W-:Y:S02]  /*01f0*/  STS [R17+0xc], R4 ;  /* 0x00000c0411007388 */ /* 0x0003e40000000800 */
.L_x_1:
[----:B0-----:R-:W-:Y:S05]  /*0200*/  BSYNC.RECONVERGENT B0 ;  /* 0x0000000000007941 */ /* 0x001fea0003800200 */
.L_x_0:
[----:B------:R-:W-:Y:S01]  /*0210*/  BAR.SYNC.DEFER_BLOCKING 0x0 ;  /* 0x0000000000007b1d */ /* 0x000fe20000010000 */
[C---:B------:R-:W-:Y:S01]  /*0220*/  ISETP.NE.AND P0, PT, R18.reuse, RZ, PT ;  /* 0x000000ff1200720c */ /* 0x040fe20003f05270 */
[----:B------:R-:W-:Y:S02]  /*0230*/  IMAD.SHL.U32 R0, R18, 0x4, RZ ;  /* 0x0000000412007824 */ /* 0x000fe400078e00ff */
[----:B------:R-:W-:-:S03]  /*0240*/  VIADD R14, R17, 0xfffffffc ;  /* 0xfffffffc110e7836 */ /* 0x000fc60000000000 */
[----:B------:R-:W-:Y:S01]  /*0250*/  LOP3.LUT R0, R0, 0x4, RZ, 0x3c, !PT ;  /* 0x0000000400007812 */ /* 0x000fe200078e3cff */
[----:B------:R-:W-:Y:S04]  /*0260*/  STL [R1], RZ ;  /* 0x000000ff01007387 */ /* 0x000fe80000100800 */
[----:B------:R-:W-:Y:S01]  /*0270*/  IMAD.IADD R0, R17, 0x1, R0 ;  /* 0x0000000111007824 */ /* 0x000fe200078e0200 */
[----:B------:R-:W-:Y:S01]  /*0280*/  STL [R1+0x8], RZ ;  /* 0x000008ff01007387 */ /* 0x000fe20000100800 */
[----:B------:R-:W-:-:S03]  /*0290*/  @!P0 IMAD.MOV R14, RZ, RZ, R17 ;  /* 0x000000ffff0e8224 */ /* 0x000fc600078e0211 */
[----:B------:R-:W0:Y:S04]  /*02a0*/  LDS R16, [R0] ;  /* 0x0000000000107984 */ /* 0x000e280000000800 */
[----:B------:R-:W2:Y:S01]  /*02b0*/  LDS R14, [R14] ;  /* 0x000000000e0e7984 */ /* 0x000ea20000000800 */
[----:B0-----:R-:W-:-:S04]  /*02c0*/  ISETP.NE.AND P0, PT, R16, RZ, PT ;  /* 0x000000ff1000720c */ /* 0x001fc80003f05270 */
[----:B--2---:R-:W-:-:S13]  /*02d0*/  ISETP.EQ.OR P0, PT, R14, RZ, !P0 ;  /* 0x000000ff0e00720c */ /* 0x004fda0004702670 */
[----:B------:R-:W-:Y:S05]  /*02e0*/  @P0 EXIT ;  /* 0x000000000000094d */ /* 0x000fea0003800000 */
[----:B------:R-:W0:Y:S02]  /*02f0*/  LDC.64 R10, c[0x0][0x380] ;  /* 0x0000e000ff0a7b82 */ /* 0x000e240000000a00 */
[----:B0-----:R-:W2:Y:S01]  /*0300*/  LDG.E.64 R2, desc[UR6][R10.64+0x28] ;  /* 0x000028060a027981 */ /* 0x001ea2000c1e1b00 */
[----:B------:R-:W-:-:S05]  /*0310*/  IMAD.SHL.U32 R0, R14, 0x8, RZ ;  /* 0x000000080e007824 */ /* 0x000fca00078e00ff */
[----:B-1----:R-:W-:-:S04]  /*0320*/  LOP3.LUT R5, R0, 0x7ffffff8, RZ, 0xc0, !PT ;  /* 0x7ffffff800057812 */ /* 0x002fc800078ec0ff */
[----:B--2---:R-:W-:Y:S01]  /*0330*/  IADD3 R2, P0, PT, R2, R5, RZ ;  /* 0x0000000502027210 */ /* 0x004fe20007f1e0ff */
[----:B------:R-:W-:-:S04]  /*0340*/  IMAD.MOV.U32 R5, RZ, RZ, -0x1 ;  /* 0xffffffffff057424 */ /* 0x000fc800078e00ff */
[----:B------:R-:W-:Y:S02]  /*0350*/  IMAD.X R3, RZ, RZ, R3, P0 ;  /* 0x000000ffff037224 */ /* 0x000fe400000e0603 */
[----:B------:R-:W-:-:S05]  /*0360*/  IMAD.WIDE.U32 R2, R18, 0x4, R2 ;  /* 0x0000000412027825 */ /* 0x000fca00078e0002 */
[----:B------:R-:W2:Y:S01]  /*0370*/  ATOM.E.EXCH.STRONG.GPU PT, R15, desc[UR6][R2.64], R5 ;  /* 0x80000005020f798a */ /* 0x000ea2000c1ef106 */
[----:B------:R-:W-:Y:S01]  /*0380*/  BSSY B0, `(.L_x_4) ;  /* 0x0000009000007945 */ /* 0x000fe20003800000 */
[----:B--2---:R-:W-:-:S13]  /*0390*/  ISETP.NE.AND P0, PT, R15, -0x1, PT ;  /* 0xffffffff0f00780c */ /* 0x004fda0003f05270 */
[----:B------:R-:W-:Y:S05]  /*03a0*/  @P0 BRA `(.L_x_5) ;  /* 0x0000000000180947 */ /* 0x000fea0003800000 */
[----:B------:R-:W-:Y:S01]  /*03b0*/  BSSY B1, `(.L_x_5) ;  /* 0x0000005000017945 */ /* 0x000fe20003800000 */
.L_x_6:
[----:B------:R-:W-:Y:S05]  /*03c0*/  YIELD ;  /* 0x0000000000007946 */ /* 0x000fea0003800000 */
[----:B------:R-:W2:Y:S02]  /*03d0*/  ATOM.E.EXCH.STRONG.GPU PT, R15, desc[UR6][R2.64], R5 ;  /* 0x80000005020f798a */ /* 0x000ea4000c1ef106 */
[----:B--2---:R-:W-:-:S13]  /*03e0*/  ISETP.NE.AND P0, PT, R15, -0x1, PT ;  /* 0xffffffff0f00780c */ /* 0x004fda0003f05270 */
[----:B------:R-:W-:Y:S05]  /*03f0*/  @!P0 BRA `(.L_x_6) ;  /* 0xfffffffc00f08947 */ /* 0x000fea000383ffff */
[----:B------:R-:W-:Y:S05]  /*0400*/  BSYNC B1 ;  /* 0x0000000000017941 */ /* 0x000fea0003800000 */
.L_x_5:
[----:B------:R-:W-:Y:S05]  /*0410*/  BSYNC B0 ;  /* 0x0000000000007941 */ /* 0x000fea0003800000 */
.L_x_4:
[----:B------:R-:W2:Y:S01]  /*0420*/  LDG.E.64 R8, desc[UR6][R10.64+0x28] ;  /* 0x000028060a087981 */ /* 0x000ea2000c1e1b00 */
[----:B------:R-:W-:Y:S01]  /*0430*/  CS2R R4, SRZ ;  /* 0x0000000000047805 */ /* 0x000fe2000001ff00 */
[----:B------:R-:W-:Y:S02]  /*0440*/  IMAD.MOV.U32 R6, RZ, RZ, -0x1 ;  /* 0xffffffffff067424 */ /* 0x000fe400078e00ff */
[----:B------:R-:W-:Y:S01]  /*0450*/  IMAD.MOV.U32 R7, RZ, RZ, -0x1 ;  /* 0xffffffffff077424 */ /* 0x000fe200078e00ff */
[----:B------:R0:W5:Y:S04]  /*0460*/  LDG.E R0, desc[UR6][R10.64+0x30] ;  /* 0x000030060a007981 */ /* 0x000168000c1e1900 */
[----:B--2---:R1:W2:Y:S01]  /*0470*/  ATOM.E.CAS.64.STRONG.GPU P0, R4, [R8], R4, R6 ;  /* 0x000000040804738b */ /* 0x0042a2000010e506 */
[----:B------:R-:W-:Y:S01]  /*0480*/  BSSY.RECONVERGENT B0, `(.L_x_7) ;  /* 0x000000a000007945 */ /* 0x000fe20003800200 */
[----:B--2---:R-:W-:-:S02]  /*0490*/  IMAD.MOV.U32 R12, RZ, RZ, R4 ;  /* 0x000000ffff0c7224 */ /* 0x004fc400078e0004 */
[----:B------:R-:W-:Y:S01]  /*04a0*/  IMAD.MOV.U32 R13, RZ, RZ, R5 ;  /* 0x000000ffff0d7224 */ /* 0x000fe200078e0005 */
[----:B01----:R-:W-:Y:S06]  /*04b0*/  @P0 BRA `(.L_x_8) ;  /* 0x0000000000180947 */ /* 0x003fec0003800000 */
[----:B------:R-:W2:Y:S02]  /*04c0*/  LD.E.64 R12, [R8] ;  /* 0x00000000080c7980 */ /* 0x000ea40000100b00 */
[----:B--2---:R-:W-:-:S04]  /*04d0*/  ISETP.EQ.U32.AND P0, PT, R12, RZ, PT ;  /* 0x000000ff0c00720c */ /* 0x004fc80003f02070 */
[----:B------:R-:W-:-:S04]  /*04e0*/  ISETP.NE.U32.OR.EX P0, PT, R13, RZ, !PT, !P0 ;  /* 0x000000ff0d00720c */ /* 0x000fc80007f05580 */
[----:B------:R-:W-:Y:S02]  /*04f0*/  SEL R4, R12, 0xffffffff, P0 ;  /* 0xffffffff0c047807 */ /* 0x000fe40000000000 */
[----:B------:R-:W-:-:S05]  /*0500*/  SEL R5, R13, 0xffffffff, P0 ;  /* 0xffffffff0d057807 */ /* 0x000fca0000000000 */
[----:B------:R0:W-:Y:S02]  /*0510*/  ST.E.64 [R8], R4 ;  /* 0x0000000008007385 */ /* 0x0001e40000100b04 */
.L_x_8:
[----:B------:R-:W-:Y:S05]  /*0520*/  BSYNC.RECONVERGENT B0 ;  /* 0x0000000000007941 */ /* 0x000fea0003800200 */
.L_x_7:
[----:B------:R-:W-:Y:S01]  /*0530*/  ISETP.NE.U32.AND P0, PT, R12, RZ, PT ;  /* 0x000000ff0c00720c */ /* 0x000fe20003f05070 */
[----:B------:R-:W-:Y:S01]  /*0540*/  BSSY B0, `(.L_x_9) ;  /* 0x0000030000007945 */ /* 0x000fe20003800000 */
[----:B------:R-:W-:Y:S01]  /*0550*/  VIADD R22, R20, 0x8 ;  /* 0x0000000814167836 */ /* 0x000fe20000000000 */
[----:B0-----:R-:W-:Y:S02]  /*0560*/  CS2R R4, SRZ ;  /* 0x0000000000047805 */ /* 0x001fe4000001ff00 */
[----:B------:R-:W-:Y:S01]  /*0570*/  ISETP.NE.AND.EX P0, PT, R13, RZ, PT, P0 ;  /* 0x000000ff0d00720c */ /* 0x000fe20003f05300 */
[----:B------:R-:W-:-:S12]  /*0580*/  IMAD.MOV.U32 R25, RZ, RZ, RZ ;  /* 0x000000ffff197224 */ /* 0x000fd800078e00ff */
[----:B------:R-:W-:Y:S05]  /*0590*/  @!P0 BRA `(.L_x_10) ;  /* 0x0000000000a88947 */ /* 0x000fea0003800000 */
[----:B-----5:R-:W0:Y:S01]  /*05a0*/  I2F.U32.RP R6, R0 ;  /* 0x0000000000067306 */ /* 0x020e220000209000 */
[----:B------:R-:W-:Y:S01]  /*05b0*/  IMAD.MOV R23, RZ, RZ, -R0 ;  /* 0x000000ffff177224 */ /* 0x000fe200078e0a00 */
[----:B------:R-:W-:Y:S01]  /*05c0*/  BSSY B1, `(.L_x_10) ;  /* 0x0000027000017945 */ /* 0x000fe20003800000 */
[----:B------:R-:W-:Y:S01]  /*05d0*/  ISETP.NE.U32.AND P1, PT, R0, RZ, PT ;  /* 0x000000ff0000720c */ /* 0x000fe20003f25070 */
[----:B------:R-:W-:Y:S01]  /*05e0*/  IMAD.MOV.U32 R25, RZ, RZ, RZ ;  /* 0x000000ffff197224 */ /* 0x000fe200078e00ff */
[----:B------:R-:W-:-:S03]  /*05f0*/  LOP3.LUT R24, RZ, R0, RZ, 0x33, !PT ;  /* 0x00000000ff187212 */ /* 0x000fc600078e33ff */
[----:B0-----:R-:W0:Y:S02]  /*0600*/  MUFU.RCP R6, R6 ;  /* 0x0000000600067308 */ /* 0x001e240000001000 */
[----:B0-----:R-:W-:-:S06]  /*0610*/  VIADD R4, R6, 0xffffffe ;  /* 0x0ffffffe06047836 */ /* 0x001fcc0000000000 */
[----:B------:R0:W1:Y:S02]  /*0620*/  F2I.FTZ.U32.TRUNC.NTZ R5, R4 ;  /* 0x0000000400057305 */ /* 0x000064000021f000 */
[----:B0-----:R-:W-:Y:S02]  /*0630*/  IMAD.MOV.U32 R4, RZ, RZ, RZ ;  /* 0x000000ffff047224 */ /* 0x001fe400078e00ff */
[----:B-1----:R-:W-:-:S04]  /*0640*/  IMAD R23, R23, R5, RZ ;  /* 0x0000000517177224 */ /* 0x002fc800078e02ff */
[----:B------:R-:W-:-:S07]  /*0650*/  IMAD.HI.U32 R23, R5, R23, R4 ;  /* 0x0000001705177227 */ /* 0x000fce00078e0004 */
.L_x_13:
[----:B------:R-:W-:Y:S01]  /*0660*/  VIADD R25, R25, 0x1 ;  /* 0x0000000119197836 */ /* 0x000fe20000000000 */
[----:B------:R-:W-:Y:S05]  /*0670*/  YIELD ;  /* 0x0000000000007946 */ /* 0x000fea0003800000 */
[----:B------:R-:W-:-:S04]  /*0680*/  IMAD.HI.U32 R4, R23, R25, RZ ;  /* 0x0000001917047227 */ /* 0x000fc800078e00ff */
[----:B------:R-:W-:Y:S02]  /*0690*/  IMAD.MOV R4, RZ, RZ, -R4 ;  /* 0x000000ffff047224 */ /* 0x000fe400078e0a04 */
[----:B------:R-:W-:Y:S02]  /*06a0*/  IMAD.MOV.U32 R6, RZ, RZ, -0x1 ;  /* 0xffffffffff067424 */ /* 0x000fe400078e00ff */
[----:B------:R-:W-:Y:S01]  /*06b0*/  IMAD R25, R0, R4, R25 ;  /* 0x0000000400197224 */ /* 0x000fe200078e0219 */
[----:B------:R-:W-:Y:S01]  /*06c0*/  CS2R R4, SRZ ;  /* 0x0000000000047805 */ /* 0x000fe2000001ff00 */
[----:B------:R-:W-:-:S03]  /*06d0*/  IMAD.MOV.U32 R7, RZ, RZ, -0x1 ;  /* 0xffffffffff077424 */ /* 0x000fc600078e00ff */
[----:B------:R-:W-:-:S13]  /*06e0*/  ISETP.GE.U32.AND P0, PT, R25, R0, PT ;  /* 0x000000001900720c */ /* 0x000fda0003f06070 */
[----:B------:R-:W-:-:S05]  /*06f0*/  @P0 IMAD.IADD R25, R25, 0x1, -R0 ;  /* 0x0000000119190824 */ /* 0x000fca00078e0a00 */
[----:B------:R-:W-:-:S13]  /*0700*/  ISETP.GE.U32.AND P0, PT, R25, R0, PT ;  /* 0x000000001900720c */ /* 0x000fda0003f06070 */
[----:B------:R-:W-:-:S05]  /*0710*/  @P0 IMAD.IADD R25, R25, 0x1, -R0 ;  /* 0x0000000119190824 */ /* 0x000fca00078e0a00 */
[----:B------:R-:W-:-:S05]  /*0720*/  SEL R25, R24, R25, !P1 ;  /* 0x0000001918197207 */ /* 0x000fca0004800000 */
[----:B------:R-:W-:-:S05]  /*0730*/  IMAD.WIDE.U32 R10, R25, 0x8, R8 ;  /* 0x00000008190a7825 */ /* 0x000fca00078e0008 */
[----:B------:R0:W5:Y:S01]  /*0740*/  ATOM.E.CAS.64.STRONG.GPU P0, R12, [R10], R4, R6 ;  /* 0x000000040a0c738b */ /* 0x000162000010e506 */
[----:B------:R-:W-:Y:S04]  /*0750*/  BSSY.RECONVERGENT B2, `(.L_x_11) ;  /* 0x0000008000027945 */ /* 0x000fe80003800200 */
[----:B0-----:R-:W-:Y:S05]  /*0760*/  @P0 BRA `(.L_x_12) ;  /* 0x0000000000180947 */ /* 0x001fea0003800000 */
[----:B-----5:R-:W2:Y:S02]  /*0770*/  LD.E.64 R12, [R10] ;  /* 0x000000000a0c7980 */ /* 0x020ea40000100b00 */
[----:B--2---:R-:W-:-:S04]  /*0780*/  ISETP.EQ.U32.AND P0, PT, R12, RZ, PT ;  /* 0x000000ff0c00720c */ /* 0x004fc80003f02070 */
[----:B------:R-:W-:-:S04]  /*0790*/  ISETP.NE.U32.OR.EX P0, PT, R13, RZ, !PT, !P0 ;  /* 0x000000ff0d00720c */ /* 0x000fc80007f05580 */
[----:B------:R-:W-:Y:S02]  /*07a0*/  SEL R4, R12, 0xffffffff, P0 ;  /* 0xffffffff0c047807 */ /* 0x000fe40000000000 */
[----:B------:R-:W-:-:S05]  /*07b0*/  SEL R5, R13, 0xffffffff, P0 ;  /* 0xffffffff0d057807 */ /* 0x000fca0000000000 */
[----:B------:R0:W-:Y:S02]  /*07c0*/  ST.E.64 [R10], R4 ;  /* 0x000000000a007385 */ /* 0x0001e40000100b04 */
.L_x_12:
[----:B------:R-:W-:Y:S05]  /*07d0*/  BSYNC.RECONVERGENT B2 ;  /* 0x0000000000027941 */ /* 0x000fea0003800200 */
.L_x_11:
[----:B-----5:R-:W-:Y:S01]  /*07e0*/  ISETP.NE.U32.AND P0, PT, R12, RZ, PT ;  /* 0x000000ff0c00720c */ /* 0x020fe20003f05070 */
[----:B0-----:R-:W-:Y:S02]  /*07f0*/  IMAD.MOV.U32 R4, RZ, RZ, R25 ;  /* 0x000000ffff047224 */ /* 0x001fe400078e0019 */
[----:B------:R-:W-:Y:S01]  /*0800*/  IMAD.MOV.U32 R5, RZ, RZ, RZ ;  /* 0x000000ffff057224 */ /* 0x000fe200078e00ff */
[----:B------:R-:W-:-:S13]  /*0810*/  ISETP.NE.AND.EX P0, PT, R13, RZ, PT, P0 ;  /* 0x000000ff0d00720c */ /* 0x000fda0003f05300 */
[----:B------:R-:W-:Y:S05]  /*0820*/  @P0 BRA `(.L_x_13) ;  /* 0xfffffffc008c0947 */ /* 0x000fea000383ffff */
[----:B------:R-:W-:Y:S05]  /*0830*/  BSYNC B1 ;  /* 0x0000000000017941 */ /* 0x000fea0003800000 */
.L_x_10:
[----:B------:R-:W-:Y:S05]  /*0840*/  BSYNC B0 ;  /* 0x0000000000007941 */ /* 0x000fea0003800000 */
.L_x_9:
[----:B------:R0:W-:Y:S01]  /*0850*/  STS [R17], R25 ;  /* 0x0000001911007388 */ /* 0x0001e20000000800 */
[----:B------:R-:W-:Y:S02]  /*0860*/  ISETP.GT.AND P0, PT, R19, 0x1, PT ;  /* 0x000000011300780c */ /* 0x000fe40003f04270 */
[----:B------:R-:W-:-:S04]  /*0870*/  LOP3.LUT R11, R25, 0xfffffff, RZ, 0xc0, !PT ;  /* 0x0fffffff190b7812 */ /* 0x000fc800078ec0ff */
[----:B------:R-:W-:-:S07]  /*0880*/  LOP3.LUT R11, R11, 0xf0000000, R14, 0xf8, !PT ;  /* 0xf00000000b0b7812 */ /* 0x000fce00078ef80e */
[----:B0-----:R-:W-:Y:S05]  /*0890*/  @P0 BRA `(.L_x_14) ;  /* 0x0000000000100947 */ /* 0x001fea0003800000 */
[----:B------:R-:W-:-:S13]  /*08a0*/  ISETP.NE.AND P0, PT, R19, RZ, PT ;  /* 0x000000ff1300720c */ /* 0x000fda0003f05270 */
[C---:B-----5:R-:W-:Y:S02]  /*08b0*/  @P0 VIADD R0, R21.reuse, 0x1 ;  /* 0x0000000115000836 */ /* 0x060fe40000000000 */
[----:B------:R-:W-:Y:S01]  /*08c0*/  @!P0 VIADD R0, R21, 0x2 ;  /* 0x0000000215008836 */ /* 0x000fe20000000000 */
[----:B------:R-:W-:Y:S06]  /*08d0*/  BRA `(.L_x_15) ;  /* 0x00000000000c7947 */ /* 0x000fec0003800000 */
.L_x_14:
[----:B------:R-:W-:-:S13]  /*08e0*/  ISETP.NE.AND P0, PT, R19, 0x2, PT ;  /* 0x000000021300780c */ /* 0x000fda0003f05270 */
[C---:B-----5:R-:W-:Y:S02]  /*08f0*/  @P0 VIADD R0, R21.reuse, 0xfffffffd ;  /* 0xfffffffd15000836 */ /* 0x060fe40000000000 */
[----:B------:R-:W-:-:S07]  /*0900*/  @!P0 VIADD R0, R21, 0xfffffffe ;  /* 0xfffffffe15008836 */ /* 0x000fce0000000000 */
.L_x_15:
[----:B------:R-:W-:Y:S05]  /*0910*/  WARPSYNC.ALL ;  /* 0x0000000000007948 */ /* 0x000fea0003800000 */
[----:B------:R-:W0:Y:S08]  /*0920*/  LDC.64 R6, c[0x0][0x380] ;  /* 0x0000e000ff067b82 */ /* 0x000e300000000a00 */
[----:B------:R-:W-:Y:S06]  /*0930*/  BAR.SYNC.DEFER_BLOCKING 0x0 ;  /* 0x0000000000007b1d */ /* 0x000fec0000010000 */
[----:B0-----:R-:W2:Y:S01]  /*0940*/  LDG.E.64 R12, desc[UR6][R6.64+0x28] ;  /* 0x00002806060c7981 */ /* 0x001ea2000c1e1b00 */
[----:B------:R-:W-:Y:S01]  /*0950*/  LEA R0, R0, UR4, 0x2 ;  /* 0x0000000400007c11 */ /* 0x000fe2000f8e10ff */
[C---:B------:R-:W-:Y:S01]  /*0960*/  IMAD.SHL.U32 R17, R4.reuse, 0x8, RZ ;  /* 0x0000000804117824 */ /* 0x040fe200078e00ff */
[----:B------:R-:W-:Y:S01]  /*0970*/  SHF.L.U64.HI R19, R4, 0x3, R5 ;  /* 0x0000000304137819 */ /* 0x000fe20000010205 */
[----:B------:R-:W-:Y:S01]  /*0980*/  BSSY B0, `(.L_x_16) ;  /* 0x000000d000007945 */ /* 0x000fe20003800000 */
[----:B------:R-:W-:Y:S01]  /*0990*/  LEA R10, R18, 0x50000000, 0x1c ;  /* 0x50000000120a7811 */ /* 0x000fe200078ee0ff */
[----:B------:R-:W0:Y:S01]  /*09a0*/  LDS R25, [R0] ;  /* 0x0000000000197984 */ /* 0x000e220000000800 */
[----:B------:R-:W-:-:S03]  /*09b0*/  IMAD.MOV.U32 R24, RZ, RZ, -0x1 ;  /* 0xffffffffff187424 */ /* 0x000fc600078e00ff */
[----:B------:R-:W1:Y:S01]  /*09c0*/  LDS R21, [R0+0x4] ;  /* 0x0000040000157984 */ /* 0x000e620000000800 */
[C---:B0-----:R-:W-:Y:S02]  /*09d0*/  LOP3.LUT R25, R10.reuse, 0xfffffff, R25, 0xf8, !PT ;  /* 0x0fffffff0a197812 */ /* 0x041fe400078ef819 */
[----:B-1----:R-:W-:Y:S02]  /*09e0*/  LOP3.LUT R5, R10, 0xfffffff, R21, 0xf8, !PT ;  /* 0x0fffffff0a057812 */ /* 0x002fe400078ef815 */
[----:B--2---:R-:W-:-:S05]  /*09f0*/  IADD3 R12, P0, PT, R12, R17, RZ ;  /* 0x000000110c0c7210 */ /* 0x004fca0007f1e0ff */
[----:B------:R-:W-:-:S08]  /*0a00*/  IMAD.X R13, R13, 0x1, R19, P0 ;  /* 0x000000010d0d7824 */ /* 0x000fd000000e0613 */
.L_x_17:
[----:B------:R-:W-:Y:S05]  /*0a10*/  YIELD ;  /* 0x0000000000007946 */ /* 0x000fea0003800000 */
[----:B------:R-:W2:Y:S02]  /*0a20*/  ATOM.E.CAS.STRONG.GPU PT, R0, [R12], R24, R25 ;  /* 0x000000180c00738b */ /* 0x000ea400001ee119 */
[----:B--2---:R-:W-:-:S13]  /*0a30*/  ISETP.NE.AND P0, PT, R0, -0x1, PT ;  /* 0xffffffff0000780c */ /* 0x004fda0003f05270 */
[----:B------:R-:W-:Y:S05]  /*0a40*/  @P0 BRA `(.L_x_17) ;  /* 0xfffffffc00f00947 */ /* 0x000fea000383ffff */
[----:B------:R-:W-:Y:S05]  /*0a50*/  BSYNC B0 ;  /* 0x0000000000007941 */ /* 0x000fea0003800000 */
.L_x_16:
[----:B------:R-:W2:Y:S01]  /*0a60*/  LDG.E.64 R12, desc[UR6][R6.64+0x28] ;  /* 0x00002806060c7981 */ /* 0x000ea2000c1e1b00 */
[----:B------:R-:W-:Y:S01]  /*0a70*/  BSSY B0, `(.L_x_18) ;  /* 0x0000008000007945 */ /* 0x000fe20003800000 */
[----:B--2---:R-:W-:-:S05]  /*0a80*/  IADD3 R12, P0, PT, R12, R17, RZ ;  /* 0x000000110c0c7210 */ /* 0x004fca0007f1e0ff */
[----:B------:R-:W-:-:S08]  /*0a90*/  IMAD.X R13, R13, 0x1, R19, P0 ;  /* 0x000000010d0d7824 */ /* 0x000fd000000e0613 */
.L_x_19:
[----:B------:R-:W-:Y:S01]  /*0aa0*/  IMAD.MOV.U32 R4, RZ, RZ, -0x1 ;  /* 0xffffffffff047424 */ /* 0x000fe200078e00ff */
[----:B------:R-:W-:Y:S05]  /*0ab0*/  YIELD ;  /* 0x0000000000007946 */ /* 0x000fea0003800000 */
[----:B------:R-:W2:Y:S02]  /*0ac0*/  ATOM.E.CAS.STRONG.GPU PT, R4, [R12+0x4], R4, R5 ;  /* 0x000004040c04738b */ /* 0x000ea400001ee105 */
[----:B--2---:R-:W-:-:S13]  /*0ad0*/  ISETP.NE.AND P0, PT, R4, -0x1, PT ;  /* 0xffffffff0400780c */ /* 0x004fda0003f05270 */
[----:B------:R-:W-:Y:S05]  /*0ae0*/  @P0 BRA `(.L_x_19) ;  /* 0xfffffffc00ec0947 */ /* 0x000fea000383ffff */
[----:B------:R-:W-:Y:S05]  /*0af0*/  BSYNC B0 ;  /* 0x0000000000007941 */ /* 0x000fea0003800000 */
.L_x_18:
[----:B------:R-:W-:Y:S01]  /*0b00*/  IMAD.SHL.U32 R16, R16, 0x8, RZ ;  /* 0x0000000810107824 */ /* 0x000fe200078e00ff */
[----:B------:R-:W-:Y:S04]  /*0b10*/  BSSY B0, `(.L_x_20) ;  /* 0x000000a000007945 */ /* 0x000fe80003800000 */
[----:B------:R-:W-:-:S04]  /*0b20*/  LOP3.LUT R5, R16, 0x7ffffff8, RZ, 0xc0, !PT ;  /* 0x7ffffff810057812 */ /* 0x000fc800078ec0ff */
[----:B------:R-:W-:-:S05]  /*0b30*/  IADD3 R4, P0, PT, R8, R5, RZ ;  /* 0x0000000508047210 */ /* 0x000fca0007f1e0ff */
[----:B------:R-:W-:Y:S02]  /*0b40*/  IMAD.X R5, RZ, RZ, R9, P0 ;  /* 0x000000ffff057224 */ /* 0x000fe400000e0609 */
[----:B------:R-:W-:-:S07]  /*0b50*/  IMAD.WIDE.U32 R18, R18, 0x4, R4 ;  /* 0x0000000412127825 */ /* 0x000fce00078e0004 */
.L_x_21:
[----:B------:R-:W-:Y:S01]  /*0b60*/  IMAD.MOV.U32 R10, RZ, RZ, -0x1 ;  /* 0xffffffffff0a7424 */ /* 0x000fe200078e00ff */
[----:B------:R-:W-:Y:S05]  /*0b70*/  YIELD ;  /* 0x0000000000007946 */ /* 0x000fea0003800000 */
[----:B------:R-:W2:Y:S02]  /*0b80*/  ATOM.E.CAS.STRONG.GPU PT, R10, [R18], R10, R11 ;  /* 0x0000000a120a738b */ /* 0x000ea400001ee10b */
[----:B--2---:R-:W-:-:S13]  /*0b90*/  ISETP.NE.AND P0, PT, R10, -0x1, PT ;  /* 0xffffffff0a00780c */ /* 0x004fda0003f05270 */
[----:B------:R-:W-:Y:S05]  /*0ba0*/  @P0 BRA `(.L_x_21) ;  /* 0xfffffffc00ec0947 */ /* 0x000fea000383ffff */
[----:B------:R-:W-:Y:S05]  /*0bb0*/  BSYNC B0 ;  /* 0x0000000000007941 */ /* 0x000fea0003800000 */
.L_x_20:
[----:B------:R-:W-:-:S04]  /*0bc0*/  LEA.HI R0, R15, 0xfffffff9, RZ, 0x4 ;  /* 0xfffffff90f007811 */ /* 0x000fc800078f20ff */
[----:B------:R-:W-:-:S04]  /*0bd0*/  LOP3.LUT R0, R0, 0xffff, RZ, 0xc0, !PT ;  /* 0x0000ffff00007812 */ /* 0x000fc800078ec0ff */
[----:B------:R-:W-:-:S13]  /*0be0*/  ISETP.GE.U32.AND P0, PT, R0, 0xfffd, PT ;  /* 0x0000fffd0000780c */ /* 0x000fda0003f06070 */
[----:B------:R-:W-:Y:S05]  /*0bf0*/  @!P0 BRA `(.L_x_22) ;  /* 0x0000001000308947 */ /* 0x000fea0003800000 */
[----:B------:R-:W-:Y:S01]  /*0c00*/  VIADD R0, R15, 0x30000000 ;  /* 0x300000000f007836 */ /* 0x000fe20000000000 */
[----:B------:R-:W-:Y:S04]  /*0c10*/  BSSY.RECONVERGENT B0, `(.L_x_23) ;  /* 0x000001e000007945 */ /* 0x000fe80003800200 */
[----:B------:R-:W-:-:S04]  /*0c20*/  SHF.R.U32.HI R0, RZ, 0x1c, R0 ;  /* 0x0000001cff007819 */ /* 0x000fc80000011600 */
[----:B------:R-:W-:-:S13]  /*0c30*/  ISETP.GT.U32.AND P0, PT, R0, 0x9, PT ;  /* 0x000000090000780c */ /* 0x000fda0003f04070 */
[----:B------:R-:W-:Y:S05]  /*0c40*/  @P0 BRA `(.L_x_24) ;  /* 0x00000000004c0947 */ /* 0x000fea0003800000 */
[C---:B------:R-:W-:Y:S01]  /*0c50*/  ISETP.GT.U32.AND P0, PT, R0.reuse, 0xffff, PT ;  /* 0x0000ffff0000780c */ /* 0x040fe20003f04070 */
[----:B------:R-:W-:Y:S02]  /*0c60*/  IMAD.MOV.U32 R5, RZ, RZ, 0x1 ;  /* 0x00000001ff057424 */ /* 0x000fe400078e00ff */
[----:B------:R-:W-:Y:S01]  /*0c70*/  IMAD.MOV.U32 R4, RZ, RZ, R6 ;  /* 0x000000ffff047224 */ /* 0x000fe200078e0006 */
[----:B------:R-:W-:-:S04]  /*0c80*/  SEL R0, R0, 0xffff, !P0 ;  /* 0x0000ffff00007807 */ /* 0x000fc80004000000 */
[----:B------:R-:W-:-:S04]  /*0c90*/  LOP3.LUT R0, R0, 0xffff, RZ, 0xc0, !PT ;  /* 0x0000ffff00007812 */ /* 0x000fc800078ec0ff */
[----:B------:R-:W-:Y:S01]  /*0ca0*/  SHF.L.U32 R0, R5, R0, RZ ;  /* 0x0000000005007219 */ /* 0x000fe200000006ff */
[----:B------:R-:W-:-:S03]  /*0cb0*/  IMAD.MOV.U32 R5, RZ, RZ, R7 ;  /* 0x000000ffff057224 */ /* 0x000fc600078e0007 */
[----:B------:R-:W-:-:S13]  /*0cc0*/  LOP3.LUT P0, RZ, R0, 0x90, RZ, 0xc0, !PT ;  /* 0x0000009000ff7812 */ /* 0x000fda000780c0ff */
[----:B------:R-:W-:Y:S05]  /*0cd0*/  @P0 BRA `(.L_x_25) ;  /* 0x0000000000440947 */ /* 0x000fea0003800000 */
[----:B------:R-:W-:-:S13]  /*0ce0*/  LOP3.LUT P0, RZ, R0, 0x120, RZ, 0xc0, !PT ;  /* 0x0000012000ff7812 */ /* 0x000fda000780c0ff */
[----:B------:R-:W-:Y:S05]  /*0cf0*/  @!P0 BRA `(.L_x_26) ;  /* 0x0000000000188947 */ /* 0x000fea0003800000 */
[----:B------:R-:W2:Y:S01]  /*0d00*/  LDG.E.64 R4, desc[UR6][R6.64+0x28] ;  /* 0x0000280606047981 */ /* 0x000ea2000c1e1b00 */
[----:B------:R-:W-:-:S05]  /*0d10*/  IMAD.SHL.U32 R15, R15, 0x8, RZ ;  /* 0x000000080f0f7824 */ /* 0x000fca00078e00ff */
[----:B------:R-:W-:-:S04]  /*0d20*/  LOP3.LUT R15, R15, 0x7ffffff8, RZ, 0xc0, !PT ;  /* 0x7ffffff80f0f7812 */ /* 0x000fc800078ec0ff */
[----:B--2---:R-:W-:-:S05]  /*0d30*/  IADD3 R4, P0, PT, R4, R15, RZ ;  /* 0x0000000f04047210 */ /* 0x004fca0007f1e0ff */
[----:B------:R-:W-:Y:S01]  /*0d40*/  IMAD.X R5, RZ, RZ, R5, P0 ;  /* 0x000000ffff057224 */ /* 0x000fe200000e0605 */
[----:B------:R-:W-:Y:S07]  /*0d50*/  BRA `(.L_x_25) ;  /* 0x0000000000247947 */ /* 0x000fee0003800000 */
.L_x_26:
[----:B------:R-:W-:-:S13]  /*0d60*/  LOP3.LUT P0, RZ, R0, 0x240, RZ, 0xc0, !PT ;  /* 0x0000024000ff7812 */ /* 0x000fda000780c0ff */
[----:B------:R-:W-:Y:S05]  /*0d70*/  @P0 BRA `(.L_x_27) ;  /* 0x0000000000080947 */ /* 0x000fea0003800000 */
.L_x_24:
[----:B------:R-:W-:Y:S01]  /*0d80*/  CS2R R4, SRZ ;  /* 0x0000000000047805 */ /* 0x000fe2000001ff00 */
[----:B------:R-:W-:Y:S06]  /*0d90*/  BRA `(.L_x_25) ;  /* 0x0000000000147947 */ /* 0x000fec0003800000 */
.L_x_27:
[----:B------:R-:W2:Y:S01]  /*0da0*/  LDG.E.64 R4, desc[UR6][R6.64+0x28] ;  /* 0x0000280606047981 */ /* 0x000ea2000c1e1b00 */
[----:B------:R-:W-:-:S05]  /*0db0*/  IMAD.SHL.U32 R15, R15, 0x8, RZ ;  /* 0x000000080f0f7824 */ /* 0x000fca00078e00ff */
[----:B------:R-:W-:-:S04]  /*0dc0*/  LOP3.LUT R15, R15, 0x7ffffff8, RZ, 0xc0, !PT ;  /* 0x7ffffff80f0f7812 */ /* 0x000fc800078ec0ff */
[----:B--2---:R-:W-:-:S04]  /*0dd0*/  IADD3 R4, P0, P1, R4, 0x4, R15 ;  /* 0x0000000404047810 */ /* 0x004fc8000791e00f */
[----:B------:R-:W-:-:S09]  /*0de0*/  IADD3.X R5, PT, PT, R5, RZ, RZ, P0, P1 ;  /* 0x000000ff05057210 */ /* 0x000fd200007e24ff */
.L_x_25:
[----:B------:R-:W-:Y:S05]  /*0df0*/  BSYNC.RECONVERGENT B0 ;  /* 0x0000000000007941 */ /* 0x000fea0003800200 */
.L_x_23:
[----:B------:R-:W-:-:S05]  /*0e00*/  IMAD.MOV.U32 R9, RZ, RZ, -0x1 ;  /* 0xffffffffff097424 */ /* 0x000fca00078e00ff */
[----:B------:R-:W2:Y:S01]  /*0e10*/  ATOM.E.EXCH.STRONG.GPU PT, R0, desc[UR6][R4.64], R9 ;  /* 0x800000090400798a */ /* 0x000ea2000c1ef106 */
[----:B------:R-:W-:Y:S01]  /*0e20*/  BSSY B0, `(.L_x_28) ;  /* 0x0000009000007945 */ /* 0x000fe20003800000 */
[----:B--2---:R-:W-:-:S13]  /*0e30*/  ISETP.NE.AND P0, PT, R0, -0x1, PT ;  /* 0xffffffff0000780c */ /* 0x004fda0003f05270 */
[----:B------:R-:W-:Y:S05]  /*0e40*/  @P0 BRA `(.L_x_29) ;  /* 0x0000000000180947 */ /* 0x000fea0003800000 */
[----:B------:R-:W-:Y:S01]  /*0e50*/  BSSY B1, `(.L_x_29) ;  /* 0x0000005000017945 */ /* 0x000fe20003800000 */
.L_x_30:
[----:B------:R-:W-:Y:S05]  /*0e60*/  YIELD ;  /* 0x0000000000007946 */ /* 0x000fea0003800000 */
[----:B------:R-:W2:Y:S02]  /*0e70*/  ATOM.E.EXCH.STRONG.GPU PT, R0, desc[UR6][R4.64], R9 ;  /* 0x800000090400798a */ /* 0x000ea4000c1ef106 */
[----:B--2---:R-:W-:-:S13]  /*0e80*/  ISETP.NE.AND P0, PT, R0, -0x1, PT ;  /* 0xffffffff0000780c */ /* 0x004fda0003f05270 */
[----:B------:R-:W-:Y:S05]  /*0e90*/  @!P0 BRA `(.L_x_30) ;  /* 0xfffffffc00f08947 */ /* 0x000fea000383ffff */
[----:B------:R-:W-:Y:S05]  /*0ea0*/  BSYNC B1 ;  /* 0x0000000000017941 */ /* 0x000fea0003800000 */
.L_x_29:
[----:B------:R-:W-:Y:S05]  /*0eb0*/  BSYNC B0 ;  /* 0x0000000000007941 */ /* 0x000fea0003800000 */
.L_x_28:
[----:B------:R-:W-:Y:S01]  /*0ec0*/  ISETP.GE.U32.AND P0, PT, R0, 0x70000000, PT ;  /* 0x700000000000780c */ /* 0x000fe20003f06070 */
[----:B------:R-:W-:Y:S01]  /*0ed0*/  BSSY B0, `(.L_x_31) ;  /* 0x0000083000007945 */ /* 0x000fe20003800000 */
[----:B------:R-:W-:-:S04]  /*0ee0*/  SHF.R.U32.HI R8, RZ, 0x1c, R0 ;  /* 0x0000001cff087819 */ /* 0x000fc80000011600 */
[----:B------:R-:W-:-:S07]  /*0ef0*/  PRMT R10, R8, 0x7610, R10 ;  /* 0x00007610080a7816 */ /* 0x000fce000000000a */
[----:B------:R-:W-:Y:S05]  /*0f00*/  @!P0 BRA `(.L_x_32) ;  /* 0x0000000000988947 */ /* 0x000fea0003800000 */
.L_x_39:
[----:B------:R-:W-:Y:S01]  /*0f10*/  ISETP.GT.U32.AND P0, PT, R0, -0x60000001, PT ;  /* 0x9fffffff0000780c */ /* 0x000fe20003f04070 */
[----:B------:R-:W-:-:S12]  /*0f20*/  YIELD ;  /* 0x0000000000007946 */ /* 0x000fd80003800000 */
[----:B------:R-:W-:Y:S05]  /*0f30*/  @P0 BRA `(.L_x_33) ;  /* 0x0000000400f00947 */ /* 0x000fea0003800000 */
[----:B------:R-:W-:Y:S01]  /*0f40*/  LOP3.LUT R10, R10, 0xff, RZ, 0xc0, !PT ;  /* 0x000000ff0a0a7812 */ /* 0x000fe200078ec0ff */
[----:B------:R0:W-:Y:S03]  /*0f50*/  ATOM.E.EXCH.STRONG.GPU PT, RZ, desc[UR6][R4.64], RZ ;  /* 0x800000ff04ff798a */ /* 0x0001e6000c1ef106 */
[----:B------:R-:W-:Y:S01]  /*0f60*/  ISETP.NE.AND P0, PT, R10, 0x7, PT ;  /* 0x000000070a00780c */ /* 0x000fe20003f05270 */
[----:B------:R-:W-:Y:S01]  /*0f70*/  BSSY.RECONVERGENT B1, `(.L_x_34) ;  /* 0x0000010000017945 */ /* 0x000fe20003800200 */
[----:B0-----:R-:W-:Y:S02]  /*0f80*/  IMAD.MOV.U32 R4, RZ, RZ, R6 ;  /* 0x000000ffff047224 */ /* 0x001fe400078e0006 */
[----:B------:R-:W-:-:S09]  /*0f90*/  IMAD.MOV.U32 R5, RZ, RZ, R7 ;  /* 0x000000ffff057224 */ /* 0x000fd200078e0007 */
[----:B------:R-:W-:Y:S05]  /*0fa0*/  @!P0 BRA `(.L_x_35) ;  /* 0x0000000000308947 */ /* 0x000fea0003800000 */
[----:B------:R-:W2:Y:S01]  /*0fb0*/  LDG.E.64 R4, desc[UR6][R6.64+0x28] ;  /* 0x0000280606047981 */ /* 0x000ea2000c1e1b00 */
[----:B------:R-:W-:Y:S01]  /*0fc0*/  ISETP.NE.AND P0, PT, R10, 0x8, PT ;  /* 0x000000080a00780c */ /* 0x000fe20003f05270 */
[----:B------:R-:W-:-:S05]  /*0fd0*/  IMAD.SHL.U32 R0, R0, 0x8, RZ ;  /* 0x0000000800007824 */ /* 0x000fca00078e00ff */
[----:B------:R-:W-:-:S07]  /*0fe0*/  LOP3.LUT R11, R0, 0x7ffffff8, RZ, 0xc0, !PT ;  /* 0x7ffffff8000b7812 */ /* 0x000fce00078ec0ff */
[C---:B--2---:R-:W-:Y:S02]  /*0ff0*/  @!P0 IADD3 R8, P1, PT, R4.reuse, R11, RZ ;  /* 0x0000000b04088210 */ /* 0x044fe40007f3e0ff */
[----:B------:R-:W-:-:S03]  /*1000*/  @P0 IADD3 R0, P2, P3, R4, 0x4, R11 ;  /* 0x0000000404000810 */ /* 0x000fc60007b5e00b */
[----:B------:R-:W-:Y:S01]  /*1010*/  @!P0 IMAD.X R13, RZ, RZ, R5, P1 ;  /* 0x000000ffff0d8224 */ /* 0x000fe200008e0605 */
[----:B------:R-:W-:Y:S01]  /*1020*/  @P0 IADD3.X R11, PT, PT, R5, RZ, RZ, P2, P3 ;  /* 0x000000ff050b0210 */ /* 0x000fe200017e64ff */
[----:B------:R-:W-:Y:S02]  /*1030*/  @!P0 IMAD.MOV.U32 R4, RZ, RZ, R8 ;  /* 0x000000ffff048224 */ /* 0x000fe400078e0008 */
[----:B------:R-:W-:Y:S02]  /*1040*/  @!P0 IMAD.MOV.U32 R5, RZ, RZ, R13 ;  /* 0x000000ffff058224 */ /* 0x000fe400078e000d */
[----:B------:R-:W-:Y:S02]  /*1050*/  @P0 IMAD.MOV.U32 R4, RZ, RZ, R0 ;  /* 0x000000ffff040224 */ /* 0x000fe400078e0000 */
[----:B------:R-:W-:-:S07]  /*1060*/  @P0 IMAD.MOV.U32 R5, RZ, RZ, R11 ;  /* 0x000000ffff050224 */ /* 0x000fce00078e000b */
.L_x_35:
[----:B------:R-:W-:Y:S05]  /*1070*/  BSYNC.RECONVERGENT B1 ;  /* 0x0000000000017941 */ /* 0x000fea0003800200 */
.L_x_34:
[----:B------:R-:W2:Y:S01]  /*1080*/  ATOM.E.EXCH.STRONG.GPU PT, R0, desc[UR6][R4.64], R9 ;  /* 0x800000090400798a */ /* 0x000ea2000c1ef106 */
[----:B------:R-:W-:Y:S01]  /*1090*/  BSSY B1, `(.L_x_36) ;  /* 0x0000009000017945 */ /* 0x000fe20003800000 */
[----:B--2---:R-:W-:-:S13]  /*10a0*/  ISETP.NE.AND P0, PT, R0, -0x1, PT ;  /* 0xffffffff0000780c */ /* 0x004fda0003f05270 */
[----:B------:R-:W-:Y:S05]  /*10b0*/  @P0 BRA `(.L_x_37) ;  /* 0x0000000000180947 */ /* 0x000fea0003800000 */
[----:B------:R-:W-:Y:S01]  /*10c0*/  BSSY B2, `(.L_x_37) ;  /* 0x0000005000027945 */ /* 0x000fe20003800000 */
.L_x_38:
[----:B------:R-:W-:Y:S05]  /*10d0*/  YIELD ;  /* 0x0000000000007946 */ /* 0x000fea0003800000 */
[----:B------:R-:W2:Y:S02]  /*10e0*/  ATOM.E.EXCH.STRONG.GPU PT, R0, desc[UR6][R4.64], R9 ;  /* 0x800000090400798a */ /* 0x000ea4000c1ef106 */
[----:B--2---:R-:W-:-:S13]  /*10f0*/  ISETP.NE.AND P0, PT, R0, -0x1, PT ;  /* 0xffffffff0000780c */ /* 0x004fda0003f05270 */
[----:B------:R-:W-:Y:S05]  /*1100*/  @!P0 BRA `(.L_x_38) ;  /* 0xfffffffc00f08947 */ /* 0x000fea000383ffff */
[----:B------:R-:W-:Y:S05]  /*1110*/  BSYNC B2 ;  /* 0x0000000000027941 */ /* 0x000fea0003800000 */
.L_x_37:
[----:B------:R-:W-:Y:S05]  /*1120*/  BSYNC B1 ;  /* 0x0000000000017941 */ /* 0x000fea0003800000 */
.L_x_36:
[----:B------:R-:W-:Y:S02]  /*1130*/  ISETP.GE.U32.AND P0, PT, R0, 0x70000000, PT ;  /* 0x700000000000780c */ /* 0x000fe40003f06070 */
[----:B------:R-:W-:-:S04]  /*1140*/  SHF.R.U32.HI R8, RZ, 0x1c, R0 ;  /* 0x0000001cff087819 */ /* 0x000fc80000011600 */
[----:B------:R-:W-:-:S07]  /*1150*/  PRMT R10, R8, 0x7610, R10 ;  /* 0x00007610080a7816 */ /* 0x000fce000000000a */
[----:B------:R-:W-:Y:S05]  /*1160*/  @P0 BRA `(.L_x_39) ;  /* 0xfffffffc00680947 */ /* 0x000fea000383ffff */
.L_x_32:
[----:B------:R-:W-:-:S13]  /*1170*/  ISETP.GE.U32.AND P0, PT, R0, 0x40000000, PT ;  /* 0x400000000000780c */ /* 0x000fda0003f06070 */
[----:B------:R-:W-:Y:S05]  /*1180*/  @!P0 BRA `(.L_x_33) ;  /* 0x00000004005c8947 */ /* 0x000fea0003800000 */
[----:B------:R-:W0:Y:S01]  /*1190*/  LDCU.64 UR4, c[0x0][0x380] ;  /* 0x00007000ff0477ac */ /* 0x000e220008000a00 */
[----:B------:R-:W-:Y:S01]  /*11a0*/  PRMT R8, R10, 0x9910, RZ ;  /* 0x000099100a087816 */ /* 0x000fe200000000ff */
[----:B------:R-:W-:Y:S03]  /*11b0*/  BSSY.RECONVERGENT B0, `(.L_x_40) ;  /* 0x000000d000007945 */ /* 0x000fe60003800200 */
[----:B------:R-:W-:Y:S01]  /*11c0*/  ISETP.NE.AND P0, PT, R8, 0x4, PT ;  /* 0x000000040800780c */ /* 0x000fe20003f05270 */
[----:B0-----:R-:W-:Y:S02]  /*11d0*/  IMAD.U32 R10, RZ, RZ, UR4 ;  /* 0x00000004ff0a7e24 */ /* 0x001fe4000f8e00ff */
[----:B------:R-:W-:-:S10]  /*11e0*/  IMAD.U32 R11, RZ, RZ, UR5 ;  /* 0x00000005ff0b7e24 */ /* 0x000fd4000f8e00ff */
        /* <DEDUP_REMOVED lines=8> */
[----:B------:R-:W-:-:S09]  /*1270*/  @P0 IADD3.X R11, PT, PT, R3, RZ, RZ, P2, P3 ;  /* 0x000000ff030b0210 */ /* 0x000fd200017e64ff */
.L_x_41:
[----:B------:R-:W-:Y:S05]  /*1280*/  BSYNC.RECONVERGENT B0 ;  /* 0x0000000000007941 */ /* 0x000fea0003800200 */
.L_x_40:
[----:B------:R-:W-:Y:S02]  /*1290*/  IMAD.MOV.U32 R6, RZ, RZ, R10 ;  /* 0x000000ffff067224 */ /* 0x000fe400078e000a */
[----:B------:R-:W-:-:S05]  /*12a0*/  IMAD.MOV.U32 R7, RZ, RZ, R11 ;  /* 0x000000ffff077224 */ /* 0x000fca00078e000b */
[----:B------:R-:W2:Y:S01]  /*12b0*/  ATOM.E.EXCH.STRONG.GPU PT, R3, desc[UR6][R6.64], R9 ;  /* 0x800000090603798a */ /* 0x000ea2000c1ef106 */
[----:B------:R-:W-:Y:S01]  /*12c0*/  BSSY B0, `(.L_x_42) ;  /* 0x000000b000007945 */ /* 0x000fe20003800000 */
[----:B--2---:R-:W-:-:S13]  /*12d0*/  ISETP.NE.AND P0, PT, R3, -0x1, PT ;  /* 0xffffffff0300780c */ /* 0x004fda0003f05270 */
[----:B------:R-:W-:Y:S05]  /*12e0*/  @P0 BRA `(.L_x_43) ;  /* 0x0000000000200947 */ /* 0x000fea0003800000 */
[----:B------:R-:W-:Y:S01]  /*12f0*/  BSSY B1, `(.L_x_43) ;  /* 0x0000007000017945 */ /* 0x000fe20003800000 */
.L_x_44:
[----:B------:R-:W-:Y:S01]  /*1300*/  IMAD.MOV.U32 R6, RZ, RZ, R10 ;  /* 0x000000ffff067224 */ /* 0x000fe200078e000a */
[----:B------:R-:W-:Y:S05]  /*1310*/  YIELD ;  /* 0x0000000000007946 */ /* 0x000fea0003800000 */
[----:B------:R-:W-:-:S05]  /*1320*/  IMAD.MOV.U32 R7, RZ, RZ, R11 ;  /* 0x000000ffff077224 */ /* 0x000fca00078e000b */
[----:B------:R-:W2:Y:S02]  /*1330*/  ATOM.E.EXCH.STRONG.GPU PT, R3, desc[UR6][R6.64], R9 ;  /* 0x800000090603798a */ /* 0x000ea4000c1ef106 */
[----:B--2---:R-:W-:-:S13]  /*1340*/  ISETP.NE.AND P0, PT, R3, -0x1, PT ;  /* 0xffffffff0300780c */ /* 0x004fda0003f05270 */
[----:B------:R-:W-:Y:S05]  /*1350*/  @!P0 BRA `(.L_x_44) ;  /* 0xfffffffc00e88947 */ /* 0x000fea000383ffff */
[----:B------:R-:W-:Y:S05]  /*1360*/  BSYNC B1 ;  /* 0x0000000000017941 */ /* 0x000fea0003800000 */
.L_x_43:
[----:B------:R-:W-:Y:S05]  /*1370*/  BSYNC B0 ;  /* 0x0000000000007941 */ /* 0x000fea0003800000 */
.L_x_42:
[----:B------:R-:W-:Y:S01]  /*1380*/  SHF.R.U32.HI R0, RZ, 0x1c, R3 ;  /* 0x0000001cff007819 */ /* 0x000fe20000011603 */
[----:B------:R-:W-:Y:S04]  /*1390*/  BSSY B0, `(.L_x_45) ;  /* 0x000002f000007945 */ /* 0x000fe80003800000 */
[----:B------:R-:W-:-:S05]  /*13a0*/  VIADD R2, R0, 0xfffffff9 ;  /* 0xfffffff900027836 */ /* 0x000fca0000000000 */
[----:B------:R-:W-:-:S04]  /*13b0*/  LOP3.LUT R2, R2, 0xffff, RZ, 0xc0, !PT ;  /* 0x0000ffff02027812 */ /* 0x000fc800078ec0ff */
[----:B------:R-:W-:-:S13]  /*13c0*/  ISETP.GT.U32.AND P0, PT, R2, 0x2, PT ;  /* 0x000000020200780c */ /* 0x000fda0003f04070 */
[----:B------:R-:W-:Y:S05]  /*13d0*/  @P0 BRA `(.L_x_46) ;  /* 0x0000000000a80947 */ /* 0x000fea0003800000 */
.L_x_52:
[----:B------:R-:W-:Y:S05]  /*13e0*/  YIELD ;  /* 0x0000000000007946 */ /* 0x000fea0003800000 */
[----:B------:R-:W0:Y:S01]  /*13f0*/  LDCU.64 UR4, c[0x0][0x380] ;  /* 0x00007000ff0477ac */ /* 0x000e220008000a00 */
[----:B------:R-:W-:Y:S01]  /*1400*/  LOP3.LUT R0, R0, 0xff, RZ, 0xc0, !PT ;  /* 0x000000ff00007812 */ /* 0x000fe200078ec0ff */
[----:B------:R-:W-:Y:S02]  /*1410*/  IMAD.MOV.U32 R6, RZ, RZ, R10 ;  /* 0x000000ffff067224 */ /* 0x000fe400078e000a */
[----:B------:R-:W-:Y:S01]  /*1420*/  IMAD.MOV.U32 R7, RZ, RZ, R11 ;  /* 0x000000ffff077224 */ /* 0x000fe200078e000b */
[----:B------:R-:W-:Y:S01]  /*1430*/  ISETP.NE.AND P0, PT, R0, 0x7, PT ;  /* 0x000000070000780c */ /* 0x000fe20003f05270 */
[----:B------:R-:W-:Y:S03]  /*1440*/  BSSY.RECONVERGENT B1, `(.L_x_47) ;  /* 0x000000f000017945 */ /* 0x000fe60003800200 */
[----:B------:R1:W-:Y:S01]  /*1450*/  ATOM.E.EXCH.STRONG.GPU PT, RZ, desc[UR6][R6.64], RZ ;  /* 0x800000ff06ff798a */ /* 0x0003e2000c1ef106 */
[----:B------:R-:W-:-:S02]  /*1460*/  IMAD.MOV.U32 R9, RZ, RZ, -0x1 ;  /* 0xffffffffff097424 */ /* 0x000fc400078e00ff */
[----:B0-----:R-:W-:Y:S02]  /*1470*/  IMAD.U32 R10, RZ, RZ, UR4 ;  /* 0x00000004ff0a7e24 */ /* 0x001fe4000f8e00ff */
[----:B------:R-:W-:-:S04]  /*1480*/  IMAD.U32 R11, RZ, RZ, UR5 ;  /* 0x00000005ff0b7e24 */ /* 0x000fc8000f8e00ff */
[----:B-1----:R-:W-:Y:S05]  /*1490*/  @!P0 BRA `(.L_x_48) ;  /* 0x0000000000248947 */ /* 0x002fea0003800000 */
[----:B------:R-:W0:Y:S02]  /*14a0*/  LDC.64 R6, c[0x0][0x380] ;  /* 0x0000e000ff067b82 */ /* 0x000e240000000a00 */
[----:B0-----:R-:W2:Y:S01]  /*14b0*/  LDG.E.64 R6, desc[UR6][R6.64+0x28] ;  /* 0x0000280606067981 */ /* 0x001ea2000c1e1b00 */
[----:B------:R-:W-:Y:S01]  /*14c0*/  ISETP.NE.AND P0, PT, R0, 0x8, PT ;  /* 0x000000080000780c */ /* 0x000fe20003f05270 */
[----:B------:R-:W-:-:S05]  /*14d0*/  IMAD.SHL.U32 R3, R3, 0x8, RZ ;  /* 0x0000000803037824 */ /* 0x000fca00078e00ff */
[----:B------:R-:W-:-:S07]  /*14e0*/  LOP3.LUT R3, R3, 0x7ffffff8, RZ, 0xc0, !PT ;  /* 0x7ffffff803037812 */ /* 0x000fce00078ec0ff */
[C---:B--2---:R-:W-:Y:S02]  /*14f0*/  @!P0 IADD3 R10, P1, PT, R6.reuse, R3, RZ ;  /* 0x00000003060a8210 */ /* 0x044fe40007f3e0ff */
[----:B------:R-:W-:-:S03]  /*1500*/  @P0 IADD3 R10, P2, P3, R6, 0x4, R3 ;  /* 0x00000004060a0810 */ /* 0x000fc60007b5e003 */
[----:B------:R-:W-:Y:S01]  /*1510*/  @!P0 IMAD.X R11, RZ, RZ, R7, P1 ;  /* 0x000000ffff0b8224 */ /* 0x000fe200008e0607 */
[----:B------:R-:W-:-:S09]  /*1520*/  @P0 IADD3.X R11, PT, PT, R7, RZ, RZ, P2, P3 ;  /* 0x000000ff070b0210 */ /* 0x000fd200017e64ff */
.L_x_48:
[----:B------:R-:W-:Y:S05]  /*1530*/  BSYNC.RECONVERGENT B1 ;  /* 0x0000000000017941 */ /* 0x000fea0003800200 */
.L_x_47:
[----:B------:R-:W-:Y:S02]  /*1540*/  IMAD.MOV.U32 R6, RZ, RZ, R10 ;  /* 0x000000ffff067224 */ /* 0x000fe400078e000a */
[----:B------:R-:W-:-:S05]  /*1550*/  IMAD.MOV.U32 R7, RZ, RZ, R11 ;  /* 0x000000ffff077224 */ /* 0x000fca00078e000b */
[----:B------:R-:W2:Y:S01]  /*1560*/  ATOM.E.EXCH.STRONG.GPU PT, R3, desc[UR6][R6.64], R9 ;  /* 0x800000090603798a */ /* 0x000ea2000c1ef106 */
[----:B------:R-:W-:Y:S01]  /*1570*/  BSSY B1, `(.L_x_49) ;  /* 0x000000b000017945 */ /* 0x000fe20003800000 */
[----:B--2---:R-:W-:-:S13]  /*1580*/  ISETP.NE.AND P0, PT, R3, -0x1, PT ;  /* 0xffffffff0300780c */ /* 0x004fda0003f05270 */
[----:B------:R-:W-:Y:S05]  /*1590*/  @P0 BRA `(.L_x_50) ;  /* 0x0000000000200947 */ /* 0x000fea0003800000 */
[----:B------:R-:W-:Y:S01]  /*15a0*/  BSSY B2, `(.L_x_50) ;  /* 0x0000007000027945 */ /* 0x000fe20003800000 */
.L_x_51:
[----:B------:R-:W-:Y:S01]  /*15b0*/  IMAD.MOV.U32 R6, RZ, RZ, R10 ;  /* 0x000000ffff067224 */ /* 0x000fe200078e000a */
[----:B------:R-:W-:Y:S05]  /*15c0*/  YIELD ;  /* 0x0000000000007946 */ /* 0x000fea0003800000 */
[----:B------:R-:W-:-:S05]  /*15d0*/  IMAD.MOV.U32 R7, RZ, RZ, R11 ;  /* 0x000000ffff077224 */ /* 0x000fca00078e000b */
[----:B------:R-:W2:Y:S02]  /*15e0*/  ATOM.E.EXCH.STRONG.GPU PT, R3, desc[UR6][R6.64], R9 ;  /* 0x800000090603798a */ /* 0x000ea4000c1ef106 */
[----:B--2---:R-:W-:-:S13]  /*15f0*/  ISETP.NE.AND P0, PT, R3, -0x1, PT ;  /* 0xffffffff0300780c */ /* 0x004fda0003f05270 */
[----:B------:R-:W-:Y:S05]  /*1600*/  @!P0 BRA `(.L_x_51) ;  /* 0xfffffffc00e88947 */ /* 0x000fea000383ffff */
[----:B------:R-:W-:Y:S05]  /*1610*/  BSYNC B2 ;  /* 0x0000000000027941 */ /* 0x000fea0003800000 */
.L_x_50:
[----:B------:R-:W-:Y:S05]  /*1620*/  BSYNC B1 ;  /* 0x0000000000017941 */ /* 0x000fea0003800000 */
.L_x_49:
[----:B------:R-:W-:-:S05]  /*1630*/  SHF.R.U32.HI R0, RZ, 0x1c, R3 ;  /* 0x0000001cff007819 */ /* 0x000fca0000011603 */
[----:B------:R-:W-:-:S05]  /*1640*/  VIADD R2, R0, 0xfffffff9 ;  /* 0xfffffff900027836 */ /* 0x000fca0000000000 */
[----:B------:R-:W-:-:S04]  /*1650*/  LOP3.LUT R2, R2, 0xffff, RZ, 0xc0, !PT ;  /* 0x0000ffff02027812 */ /* 0x000fc800078ec0ff */
[----:B------:R-:W-:-:S13]  /*1660*/  ISETP.GT.U32.AND P0, PT, R2, 0x2, PT ;  /* 0x000000020200780c */ /* 0x000fda0003f04070 */
[----:B------:R-:W-:Y:S05]  /*1670*/  @!P0 BRA `(.L_x_52) ;  /* 0xfffffffc00588947 */ /* 0x000fea000383ffff */
.L_x_46:
[----:B------:R-:W-:Y:S05]  /*1680*/  BSYNC B0 ;  /* 0x0000000000007941 */ /* 0x000fea0003800000 */
.L_x_45:
[----:B------:R0:W-:Y:S01]  /*1690*/  ATOM.E.EXCH.STRONG.GPU PT, RZ, desc[UR6][R6.64], RZ ;  /* 0x800000ff06ff798a */ /* 0x0001e2000c1ef106 */
[----:B------:R-:W-:-:S07]  /*16a0*/  IMAD.MOV.U32 R2, RZ, RZ, -0x1 ;  /* 0xffffffffff027424 */ /* 0x000fce00078e00ff */
.L_x_53:
[----:B------:R-:W-:Y:S05]  /*16b0*/  YIELD ;  /* 0x0000000000007946 */ /* 0x000fea0003800000 */
[----:B------:R-:W2:Y:S02]  /*16c0*/  ATOM.E.CAS.STRONG.GPU PT, R0, [R4], R2, R3 ;  /* 0x000000020400738b */ /* 0x000ea400001ee103 */
[----:B--2---:R-:W-:-:S13]  /*16d0*/  ISETP.NE.AND P0, PT, R0, -0x1, PT ;  /* 0xffffffff0000780c */ /* 0x004fda0003f05270 */
[----:B------:R-:W-:Y:S05]  /*16e0*/  @!P0 EXIT ;  /* 0x000000000000894d */ /* 0x000fea0003800000 */
[----:B------:R-:W-:Y:S05]  /*16f0*/  BRA `(.L_x_53) ;  /* 0xfffffffc00ec7947 */ /* 0x000fea000383ffff */
.L_x_33:
[----:B------:R-:W-:Y:S05]  /*1700*/  BSYNC B0 ;  /* 0x0000000000007941 */ /* 0x000fea0003800000 */
.L_x_31:
[----:B------:R-:W-:-:S04]  /*1710*/  ISETP.GE.U32.AND P0, PT, R2, R4, PT ;  /* 0x000000040200720c */ /* 0x000fc80003f06070 */
[----:B------:R-:W-:-:S13]  /*1720*/  ISETP.GE.U32.AND.EX P0, PT, R3, R5, PT, P0 ;  /* 0x000000050300720c */ /* 0x000fda0003f06100 */
[----:B------:R-:W-:Y:S05]  /*1730*/  @!P0 BRA `(.L_x_54) ;  /* 0x0000000400588947 */ /* 0x000fea0003800000 */
[----:B------:R-:W-:Y:S01]  /*1740*/  BSSY B0, `(.L_x_55) ;  /* 0x0000007000007945 */ /* 0x000fe20003800000 */
[----:B------:R-:W-:-:S07]  /*1750*/  IMAD.MOV.U32 R10, RZ, RZ, -0x1 ;  /* 0xffffffffff0a7424 */ /* 0x000fce00078e00ff */
.L_x_56:
[----:B------:R-:W-:Y:S01]  /*1760*/  IMAD.MOV.U32 R11, RZ, RZ, RZ ;  /* 0x000000ffff0b7224 */ /* 0x000fe200078e00ff */
[----:B------:R-:W-:Y:S05]  /*1770*/  YIELD ;  /* 0x0000000000007946 */ /* 0x000fea0003800000 */
[----:B------:R-:W2:Y:S02]  /*1780*/  ATOM.E.CAS.STRONG.GPU PT, R6, [R4], R10, R11 ;  /* 0x0000000a0406738b */ /* 0x000ea400001ee10b */
[----:B--2---:R-:W-:-:S13]  /*1790*/  ISETP.NE.AND P0, PT, R6, -0x1, PT ;  /* 0xffffffff0600780c */ /* 0x004fda0003f05270 */
[----:B------:R-:W-:Y:S05]  /*17a0*/  @P0 BRA `(.L_x_56) ;  /* 0xfffffffc00ec0947 */ /* 0x000fea000383ffff */
[----:B------:R-:W-:Y:S05]  /*17b0*/  BSYNC B0 ;  /* 0x0000000000007941 */ /* 0x000fea0003800000 */
.L_x_55:
[----:B------:R-:W2:Y:S01]  /*17c0*/  ATOM.E.EXCH.STRONG.GPU PT, R9, desc[UR6][R2.64], RZ ;  /* 0x800000ff0209798a */ /* 0x000ea2000c1ef106 */
[----:B------:R-:W0:Y:S01]  /*17d0*/  LDC.64 R12, c[0x0][0x380] ;  /* 0x0000e000ff0c7b82 */ /* 0x000e220000000a00 */
[----:B------:R-:W-:Y:S01]  /*17e0*/  BSSY B0, `(.L_x_57) ;  /* 0x0000009000007945 */ /* 0x000fe20003800000 */
[----:B--2---:R-:W-:-:S13]  /*17f0*/  ISETP.NE.AND P0, PT, R9, -0x1, PT ;  /* 0xffffffff0900780c */ /* 0x004fda0003f05270 */
[----:B0-----:R-:W-:Y:S05]  /*1800*/  @P0 BRA `(.L_x_58) ;  /* 0x0000000000180947 */ /* 0x001fea0003800000 */
[----:B------:R-:W-:Y:S01]  /*1810*/  BSSY B1, `(.L_x_58) ;  /* 0x0000005000017945 */ /* 0x000fe20003800000 */
.L_x_59:
[----:B------:R-:W-:Y:S05]  /*1820*/  YIELD ;  /* 0x0000000000007946 */ /* 0x000fea0003800000 */
[----:B------:R-:W2:Y:S02]  /*1830*/  ATOM.E.EXCH.STRONG.GPU PT, R9, desc[UR6][R2.64], RZ ;  /* 0x800000ff0209798a */ /* 0x000ea4000c1ef106 */
[----:B--2---:R-:W-:-:S13]  /*1840*/  ISETP.NE.AND P0, PT, R9, -0x1, PT ;  /* 0xffffffff0900780c */ /* 0x004fda0003f05270 */
[----:B------:R-:W-:Y:S05]  /*1850*/  @!P0 BRA `(.L_x_59) ;  /* 0xfffffffc00f08947 */ /* 0x000fea000383ffff */
[----:B------:R-:W-:Y:S05]  /*1860*/  BSYNC B1 ;  /* 0x0000000000017941 */ /* 0x000fea0003800000 */
.L_x_58:
[----:B------:R-:W-:Y:S05]  /*1870*/  BSYNC B0 ;  /* 0x0000000000007941 */ /* 0x000fea0003800000 */
.L_x_57:
[----:B------:R-:W-:-:S04]  /*1880*/  SHF.R.U32.HI R3, RZ, 0x1c, R9 ;  /* 0x0000001cff037819 */ /* 0x000fc80000011609 */
[----:B------:R-:W-:-:S13]  /*1890*/  ISETP.NE.AND P2, PT, R3, R8, PT ;  /* 0x000000080300720c */ /* 0x000fda0003f45270 */
[----:B------:R-:W2:Y:S04]  /*18a0*/  @!P2 LDG.E.64 R2, desc[UR6][R12.64+0x8] ;  /* 0x000008060c02a981 */ /* 0x000ea8000c1e1b00 */
[----:B------:R0:W5:Y:S01]  /*18b0*/  @!P2 LDG.E R8, desc[UR6][R12.64+0x10] ;  /* 0x000010060c08a981 */ /* 0x000162000c1e1900 */
[----:B------:R-:W-:-:S03]  /*18c0*/  CS2R R4, SRZ ;  /* 0x0000000000047805 */ /* 0x000fc6000001ff00 */
[----:B------:R-:W2:Y:S01]  /*18d0*/  @P2 LDG.E.64 R2, desc[UR6][R12.64+0x18] ;  /* 0x000018060c022981 */ /* 0x000ea2000c1e1b00 */
[----:B------:R-:W-:Y:S02]  /*18e0*/  IMAD.MOV.U32 R6, RZ, RZ, R9 ;  /* 0x000000ffff067224 */ /* 0x000fe400078e0009 */
[----:B------:R-:W-:Y:S01]  /*18f0*/  IMAD.MOV.U32 R7, RZ, RZ, R0 ;  /* 0x000000ffff077224 */ /* 0x000fe200078e0000 */
[----:B------:R0:W5:Y:S04]  /*1900*/  @P2 LDG.E R8, desc[UR6][R12.64+0x20] ;  /* 0x000020060c082981 */ /* 0x000168000c1e1900 */
[----:B--2---:R1:W2:Y:S02]  /*1910*/  ATOM.E.CAS.64.STRONG.GPU P3, R4, [R2], R4, R6 ;  /* 0x000000040204738b */ /* 0x0042a4000016e506 */
[----:B--2---:R-:W-:-:S02]  /*1920*/  IMAD.MOV.U32 R10, RZ, RZ, R4 ;  /* 0x000000ffff0a7224 */ /* 0x004fc400078e0004 */
[----:B------:R-:W-:-:S06]  /*1930*/  IMAD.MOV.U32 R11, RZ, RZ, R5 ;  /* 0x000000ffff0b7224 */ /* 0x000fcc00078e0005 */
[----:B-1----:R-:W2:Y:S02]  /*1940*/  @!P3 LD.E.64 R10, [R2] ;  /* 0x00000000020ab980 */ /* 0x002ea40000100b00 */
[C---:B--2---:R-:W-:Y:S02]  /*1950*/  ISETP.NE.U32.AND P1, PT, R10.reuse, RZ, PT ;  /* 0x000000ff0a00720c */ /* 0x044fe40003f25070 */
[----:B------:R-:W-:Y:S02]  /*1960*/  @!P3 ISETP.EQ.U32.AND P0, PT, R10, RZ, PT ;  /* 0x000000ff0a00b20c */ /* 0x000fe40003f02070 */
[C---:B------:R-:W-:Y:S02]  /*1970*/  ISETP.NE.AND.EX P1, PT, R11.reuse, RZ, PT, P1 ;  /* 0x000000ff0b00720c */ /* 0x040fe40003f25310 */
[----:B------:R-:W-:-:S04]  /*1980*/  @!P3 ISETP.EQ.U32.AND.EX P0, PT, R11, RZ, PT, P0 ;  /* 0x000000ff0b00b20c */ /* 0x000fc80003f02100 */
[----:B------:R-:W-:Y:S02]  /*1990*/  @!P3 SEL R10, R9, R10, P0 ;  /* 0x0000000a090ab207 */ /* 0x000fe40000000000 */
[----:B------:R-:W-:-:S05]  /*19a0*/  @!P3 SEL R11, R0, R11, P0 ;  /* 0x0000000b000bb207 */ /* 0x000fca0000000000 */
[----:B------:R0:W-:Y:S01]  /*19b0*/  @!P3 ST.E.64 [R2], R10 ;  /* 0x000000000200b385 */ /* 0x0001e20000100b0a */
[----:B------:R-:W-:Y:S05]  /*19c0*/  @!P1 EXIT ;  /* 0x000000000000994d */ /* 0x000fea0003800000 */
[----:B0----5:R-:W0:Y:S01]  /*19d0*/  I2F.U32.RP R10, R8 ;  /* 0x00000008000a7306 */ /* 0x021e220000209000 */
[----:B------:R-:W-:Y:S01]  /*19e0*/  IMAD.MOV.U32 R4, RZ, RZ, RZ ;  /* 0x000000ffff047224 */ /* 0x000fe200078e00ff */
[----:B------:R-:W-:Y:S01]  /*19f0*/  BSSY B0, `(.L_x_60) ;  /* 0x0000026000007945 */ /* 0x000fe20003800000 */
[----:B------:R-:W-:Y:S01]  /*1a00*/  ISETP.NE.U32.AND P1, PT, R8, RZ, PT ;  /* 0x000000ff0800720c */ /* 0x000fe20003f25070 */
[----:B------:R-:W-:Y:S01]  /*1a10*/  @P2 IMAD.MOV.U32 R20, RZ, RZ, R22 ;  /* 0x000000ffff142224 */ /* 0x000fe200078e0016 */
[----:B------:R-:W-:-:S03]  /*1a20*/  LOP3.LUT R16, RZ, R8, RZ, 0x33, !PT ;  /* 0x00000008ff107212 */ /* 0x000fc600078e33ff */
[----:B0-----:R-:W0:Y:S02]  /*1a30*/  MUFU.RCP R10, R10 ;  /* 0x0000000a000a7308 */ /* 0x001e240000001000 */
[----:B0-----:R-:W-:-:S06]  /*1a40*/  VIADD R5, R10, 0xffffffe ;  /* 0x0ffffffe0a057836 */ /* 0x001fcc0000000000 */
[----:B------:R-:W0:Y:S02]  /*1a50*/  F2I.FTZ.U32.TRUNC.NTZ R5, R5 ;  /* 0x0000000500057305 */ /* 0x000e24000021f000 */
[----:B0-----:R-:W-:-:S04]  /*1a60*/  IMAD.MOV R11, RZ, RZ, -R5 ;  /* 0x000000ffff0b7224 */ /* 0x001fc800078e0a05 */
[----:B------:R-:W-:-:S04]  /*1a70*/  IMAD R11, R11, R8, RZ ;  /* 0x000000080b0b7224 */ /* 0x000fc800078e02ff */
[----:B------:R-:W-:-:S07]  /*1a80*/  IMAD.HI.U32 R14, R5, R11, R4 ;  /* 0x0000000b050e7227 */ /* 0x000fce00078e0004 */
.L_x_63:
[----:B------:R-:W-:Y:S01]  /*1a90*/  VIADD R5, R4, 0x1 ;  /* 0x0000000104057836 */ /* 0x000fe20000000000 */
[----:B------:R-:W-:Y:S05]  /*1aa0*/  YIELD ;  /* 0x0000000000007946 */ /* 0x000fea0003800000 */
[----:B------:R-:W-:-:S04]  /*1ab0*/  IMAD.HI.U32 R4, R14, R5, RZ ;  /* 0x000000050e047227 */ /* 0x000fc800078e00ff */
[----:B------:R-:W-:-:S04]  /*1ac0*/  IMAD.MOV R4, RZ, RZ, -R4 ;  /* 0x000000ffff047224 */ /* 0x000fc800078e0a04 */
[----:B------:R-:W-:-:S05]  /*1ad0*/  IMAD R5, R8, R4, R5 ;  /* 0x0000000408057224 */ /* 0x000fca00078e0205 */
[----:B------:R-:W-:-:S13]  /*1ae0*/  ISETP.GE.U32.AND P0, PT, R5, R8, PT ;  /* 0x000000080500720c */ /* 0x000fda0003f06070 */
[----:B------:R-:W-:-:S05]  /*1af0*/  @P0 IMAD.IADD R5, R5, 0x1, -R8 ;  /* 0x0000000105050824 */ /* 0x000fca00078e0a08 */
[----:B------:R-:W-:-:S13]  /*1b00*/  ISETP.GE.U32.AND P0, PT, R5, R8, PT ;  /* 0x000000080500720c */ /* 0x000fda0003f06070 */
[----:B------:R-:W-:-:S05]  /*1b10*/  @P0 IMAD.IADD R5, R5, 0x1, -R8 ;  /* 0x0000000105050824 */ /* 0x000fca00078e0a08 */
[----:B------:R-:W-:Y:S02]  /*1b20*/  SEL R15, R16, R5, !P1 ;  /* 0x00000005100f7207 */ /* 0x000fe40004800000 */
[----:B------:R-:W-:-:S03]  /*1b30*/  CS2R R4, SRZ ;  /* 0x0000000000047805 */ /* 0x000fc6000001ff00 */
[----:B------:R-:W-:-:S05]  /*1b40*/  IMAD.WIDE.U32 R10, R15, 0x8, R2 ;  /* 0x000000080f0a7825 */ /* 0x000fca00078e0002 */
[----:B------:R0:W2:Y:S01]  /*1b50*/  ATOM.E.CAS.64.STRONG.GPU P0, R4, [R10], R4, R6 ;  /* 0x000000040a04738b */ /* 0x0000a2000010e506 */
[----:B------:R-:W-:Y:S01]  /*1b60*/  BSSY.RECONVERGENT B1, `(.L_x_61) ;  /* 0x000000a000017945 */ /* 0x000fe20003800200 */
[----:B--2---:R-:W-:Y:S02]  /*1b70*/  IMAD.MOV.U32 R12, RZ, RZ, R4 ;  /* 0x000000ffff0c7224 */ /* 0x004fe400078e0004 */
[----:B------:R-:W-:Y:S01]  /*1b80*/  IMAD.MOV.U32 R13, RZ, RZ, R5 ;  /* 0x000000ffff0d7224 */ /* 0x000fe200078e0005 */
[----:B0-----:R-:W-:Y:S06]  /*1b90*/  @P0 BRA `(.L_x_62) ;  /* 0x0000000000180947 */ /* 0x001fec0003800000 */
[----:B------:R-:W2:Y:S02]  /*1ba0*/  LD.E.64 R12, [R10] ;  /* 0x000000000a0c7980 */ /* 0x000ea40000100b00 */
[----:B--2---:R-:W-:-:S04]  /*1bb0*/  ISETP.EQ.U32.AND P0, PT, R12, RZ, PT ;  /* 0x000000ff0c00720c */ /* 0x004fc80003f02070 */
[----:B------:R-:W-:-:S04]  /*1bc0*/  ISETP.EQ.U32.AND.EX P0, PT, R13, RZ, PT, P0 ;  /* 0x000000ff0d00720c */ /* 0x000fc80003f02100 */
[----:B------:R-:W-:Y:S02]  /*1bd0*/  SEL R4, R9, R12, P0 ;  /* 0x0000000c09047207 */ /* 0x000fe40000000000 */
[----:B------:R-:W-:-:S05]  /*1be0*/  SEL R5, R0, R13, P0 ;  /* 0x0000000d00057207 */ /* 0x000fca0000000000 */
[----:B------:R0:W-:Y:S02]  /*1bf0*/  ST.E.64 [R10], R4 ;  /* 0x000000000a007385 */ /* 0x0001e40000100b04 */
.L_x_62:
[----:B------:R-:W-:Y:S05]  /*1c00*/  BSYNC.RECONVERGENT B1 ;  /* 0x0000000000017941 */ /* 0x000fea0003800200 */
.L_x_61:
[----:B------:R-:W-:Y:S01]  /*1c10*/  ISETP.NE.U32.AND P0, PT, R12, RZ, PT ;  /* 0x000000ff0c00720c */ /* 0x000fe20003f05070 */
[----:B0-----:R-:W-:-:S03]  /*1c20*/  IMAD.MOV.U32 R4, RZ, RZ, R15 ;  /* 0x000000ffff047224 */ /* 0x001fc600078e000f */
[----:B------:R-:W-:-:S13]  /*1c30*/  ISETP.NE.AND.EX P0, PT, R13, RZ, PT, P0 ;  /* 0x000000ff0d00720c */ /* 0x000fda0003f05300 */
[----:B------:R-:W-:Y:S05]  /*1c40*/  @P0 BRA `(.L_x_63) ;  /* 0xfffffffc00900947 */ /* 0x000fea000383ffff */
[----:B------:R-:W-:Y:S05]  /*1c50*/  BSYNC B0 ;  /* 0x0000000000007941 */ /* 0x000fea0003800000 */
.L_x_60:
[----:B------:R-:W0:Y:S02]  /*1c60*/  LDCU UR4, c[0x0][0x2f8] ;  /* 0x00005f00ff0477ac */ /* 0x000e240008000800 */
[----:B0-----:R-:W-:-:S05]  /*1c70*/  VIADD R3, R20, -UR4 ;  /* 0x8000000414037c36 */ /* 0x001fca0008000000 */
[----:B------:R-:W-:Y:S01]  /*1c80*/  STL [R3], R4 ;  /* 0x0000000403007387 */ /* 0x000fe20000100800 */
[----:B------:R-:W-:Y:S05]  /*1c90*/  EXIT ;  /* 0x000000000000794d */ /* 0x000fea0003800000 */
.L_x_54:
[----:B------:R-:W-:Y:S01]  /*1ca0*/  ATOM.E.EXCH.STRONG.GPU PT, RZ, desc[UR6][R4.64], R0 ;  /* 0x8000000004ff798a */ /* 0x000fe2000c1ef106 */
[----:B------:R-:W-:Y:S05]  /*1cb0*/  EXIT ;  /* 0x000000000000794d */ /* 0x000fea0003800000 */
.L_x_22:
[----:B------:R-:W2:Y:S01]  /*1cc0*/  ATOM.E.EXCH.STRONG.GPU PT, R0, desc[UR6][R2.64], RZ ;  /* 0x800000ff0200798a */ /* 0x000ea2000c1ef106 */
[----:B------:R-:W-:Y:S01]  /*1cd0*/  BSSY B0, `(.L_x_64) ;  /* 0x0000009000007945 */ /* 0x000fe20003800000 */
[----:B--2---:R-:W-:-:S13]  /*1ce0*/  ISETP.NE.AND P0, PT, R0, -0x1, PT ;  /* 0xffffffff0000780c */ /* 0x004fda0003f05270 */
[----:B------:R-:W-:Y:S05]  /*1cf0*/  @P0 BRA `(.L_x_65) ;  /* 0x0000000000180947 */ /* 0x000fea0003800000 */
[----:B------:R-:W-:Y:S01]  /*1d00*/  BSSY B1, `(.L_x_65) ;  /* 0x0000005000017945 */ /* 0x000fe20003800000 */
.L_x_66:
[----:B------:R-:W-:Y:S05]  /*1d10*/  YIELD ;  /* 0x0000000000007946 */ /* 0x000fea0003800000 */
[----:B------:R-:W2:Y:S02]  /*1d20*/  ATOM.E.EXCH.STRONG.GPU PT, R0, desc[UR6][R2.64], RZ ;  /* 0x800000ff0200798a */ /* 0x000ea4000c1ef106 */
[----:B--2---:R-:W-:-:S13]  /*1d30*/  ISETP.NE.AND P0, PT, R0, -0x1, PT ;  /* 0xffffffff0000780c */ /* 0x004fda0003f05270 */
[----:B------:R-:W-:Y:S05]  /*1d40*/  @!P0 BRA `(.L_x_66) ;  /* 0xfffffffc00f08947 */ /* 0x000fea000383ffff */
[----:B------:R-:W-:Y:S05]  /*1d50*/  BSYNC B1 ;  /* 0x0000000000017941 */ /* 0x000fea0003800000 */
.L_x_65:
[----:B------:R-:W-:Y:S05]  /*1d60*/  BSYNC B0 ;  /* 0x0000000000007941 */ /* 0x000fea0003800000 */
.L_x_64:
[----:B------:R-:W-:-:S04]  /*1d70*/  LOP3.LUT R2, R0, R15, RZ, 0x3c, !PT ;  /* 0x0000000f00027212 */ /* 0x000fc800078e3cff */
[----:B------:R-:W-:-:S13]  /*1d80*/  ISETP.GT.U32.AND P2, PT, R2, 0xfffffff, PT ;  /* 0x0fffffff0200780c */ /* 0x000fda0003f44070 */
        /* <DEDUP_REMOVED lines=19> */
[----:B-----5:R-:W1:Y:S01]  /*1ec0*/  I2F.U32.RP R5, R4 ;  /* 0x0000000400057306 */ /* 0x020e620000209000 */
[----:B------:R-:W-:Y:S01]  /*1ed0*/  BSSY B0, `(.L_x_67) ;  /* 0x0000027000007945 */ /* 0x000fe20003800000 */
[----:B------:R-:W-:Y:S01]  /*1ee0*/  ISETP.NE.U32.AND P1, PT, R4, RZ, PT ;  /* 0x000000ff0400720c */ /* 0x000fe20003f25070 */
[----:B------:R-:W-:Y:S01]  /*1ef0*/  @P2 VIADD R20, R20, 0x8 ;  /* 0x0000000814142836 */ /* 0x000fe20000000000 */
[----:B------:R-:W-:-:S04]  /*1f00*/  LOP3.LUT R18, RZ, R4, RZ, 0x33, !PT ;  /* 0x00000004ff127212 */ /* 0x000fc800078e33ff */
[----:B-1----:R-:W0:Y:S02]  /*1f10*/  MUFU.RCP R5, R5 ;  /* 0x0000000500057308 */ /* 0x002e240000001000 */
[----:B0-----:R-:W-:Y:S02]  /*1f20*/  VIADD R6, R5, 0xffffffe ;  /* 0x0ffffffe05067836 */ /* 0x001fe40000000000 */
[----:B------:R-:W-:-:S04]  /*1f30*/  IMAD.MOV.U32 R5, RZ, RZ, RZ ;  /* 0x000000ffff057224 */ /* 0x000fc800078e00ff */
[----:B------:R0:W1:Y:S02]  /*1f40*/  F2I.FTZ.U32.TRUNC.NTZ R7, R6 ;  /* 0x0000000600077305 */ /* 0x000064000021f000 */
[----:B0-----:R-:W-:Y:S02]  /*1f50*/  IMAD.MOV.U32 R6, RZ, RZ, RZ ;  /* 0x000000ffff067224 */ /* 0x001fe400078e00ff */
[----:B-1----:R-:W-:-:S04]  /*1f60*/  IMAD.MOV R9, RZ, RZ, -R7 ;  /* 0x000000ffff097224 */ /* 0x002fc800078e0a07 */
[----:B------:R-:W-:-:S04]  /*1f70*/  IMAD R9, R9, R4, RZ ;  /* 0x0000000409097224 */ /* 0x000fc800078e02ff */
[----:B------:R-:W-:-:S07]  /*1f80*/  IMAD.HI.U32 R14, R7, R9, R6 ;  /* 0x00000009070e7227 */ /* 0x000fce00078e0006 */
.L_x_70:
[----:B------:R-:W-:Y:S01]  /*1f90*/  VIADD R5, R5, 0x1 ;  /* 0x0000000105057836 */ /* 0x000fe20000000000 */
[----:B------:R-:W-:Y:S01]  /*1fa0*/  CS2R R8, SRZ ;  /* 0x0000000000087805 */ /* 0x000fe2000001ff00 */
[----:B------:R-:W-:Y:S05]  /*1fb0*/  YIELD ;  /* 0x0000000000007946 */ /* 0x000fea0003800000 */
[----:B0-----:R-:W-:-:S04]  /*1fc0*/  IMAD.HI.U32 R6, R14, R5, RZ ;  /* 0x000000050e067227 */ /* 0x001fc800078e00ff */
[----:B------:R-:W-:-:S04]  /*1fd0*/  IMAD.MOV R6, RZ, RZ, -R6 ;  /* 0x000000ffff067224 */ /* 0x000fc800078e0a06 */
[----:B------:R-:W-:-:S05]  /*1fe0*/  IMAD R5, R4, R6, R5 ;  /* 0x0000000604057224 */ /* 0x000fca00078e0205 */
[----:B------:R-:W-:-:S13]  /*1ff0*/  ISETP.GE.U32.AND P0, PT, R5, R4, PT ;  /* 0x000000040500720c */ /* 0x000fda0003f06070 */
[----:B------:R-:W-:-:S05]  /*2000*/  @P0 IMAD.IADD R5, R5, 0x1, -R4 ;  /* 0x0000000105050824 */ /* 0x000fca00078e0a04 */
[----:B------:R-:W-:-:S13]  /*2010*/  ISETP.GE.U32.AND P0, PT, R5, R4, PT ;  /* 0x000000040500720c */ /* 0x000fda0003f06070 */
[----:B------:R-:W-:-:S05]  /*2020*/  @P0 IMAD.IADD R5, R5, 0x1, -R4 ;  /* 0x0000000105050824 */ /* 0x000fca00078e0a04 */
[----:B------:R-:W-:-:S05]  /*2030*/  SEL R5, R18, R5, !P1 ;  /* 0x0000000512057207 */ /* 0x000fca0004800000 */
        /* <DEDUP_REMOVED lines=12> */
.L_x_69:
[----:B------:R-:W-:Y:S05]  /*2100*/  BSYNC.RECONVERGENT B1 ;  /* 0x0000000000017941 */ /* 0x000fea0003800200 */
.L_x_68:
[----:B------:R-:W-:-:S04]  /*2110*/  ISETP.NE.U32.AND P0, PT, R16, RZ, PT ;  /* 0x000000ff1000720c */ /* 0x000fc80003f05070 */
[----:B------:R-:W-:-:S13]  /*2120*/  ISETP.NE.AND.EX P0, PT, R17, RZ, PT, P0 ;  /* 0x000000ff1100720c */ /* 0x000fda0003f05300 */
[----:B------:R-:W-:Y:S05]  /*2130*/  @P0 BRA `(.L_x_70) ;  /* 0xfffffffc00940947 */ /* 0x000fea000383ffff */
[----:B------:R-:W-:Y:S05]  /*2140*/  BSYNC B0 ;  /* 0x0000000000007941 */ /* 0x000fea0003800000 */
.L_x_67:
[----:B------:R-:W1:Y:S02]  /*2150*/  LDCU UR4, c[0x0][0x2f8] ;  /* 0x00005f00ff0477ac */ /* 0x000e640008000800 */
[----:B-1----:R-:W-:-:S05]  /*2160*/  VIADD R20, R20, -UR4 ;  /* 0x8000000414147c36 */ /* 0x002fca0008000000 */
[----:B------:R-:W-:Y:S01]  /*2170*/  STL [R20], R5 ;  /* 0x0000000514007387 */ /* 0x000fe20000100800 */
[----:B------:R-:W-:Y:S05]  /*2180*/  EXIT ;  /* 0x000000000000794d */ /* 0x000fea0003800000 */
.L_x_71:
[----:B------:R-:W-:-:S00]  /*2190*/  BRA `(.L_x_71) ;  /* 0xfffffffc00fc7947 */ /* 0x000fc0000383ffff */
[----:B------:R-:W-:-:S00]  /*21a0*/  NOP ;  /* 0x0000000000007918 */ /* 0x000fc00000000000 */
        /* <DEDUP_REMOVED lines=13> */
.L_x_118:


//--------------------- .text._Z4anniP3Net        --------------------------
	.section	.text._Z4anniP3Net,"ax",@progbits
	.align	128
        .global         _Z4anniP3Net
        .type           _Z4anniP3Net,@function
        .size           _Z4anniP3Net,(.L_x_119 - _Z4anniP3Net)
        .other          _Z4anniP3Net,@"STO_CUDA_ENTRY STV_DEFAULT"
_Z4anniP3Net:
.text._Z4anniP3Net:
[----:B------:R-:W0:Y:S01]  /*0000*/  LDC R1, c[0x0][0x37c] ;  /* 0x0000df00ff017b82 */ /* 0x000e220000000800 */
[----:B------:R-:W1:Y:S01]  /*0010*/  S2R R9, SR_TID.X ;  /* 0x0000000000097919 */ /* 0x000e620000002100 */
[----:B------:R-:W2:Y:S01]  /*0020*/  LDCU UR4, c[0x0][0x2f8] ;  /* 0x00005f00ff0477ac */ /* 0x000ea20008000800 */
[----:B0-----:R-:W-:Y:S01]  /*0030*/  VIADD R1, R1, 0xfffffff0 ;  /* 0xfffffff001017836 */ /* 0x001fe20000000000 */
[----:B------:R-:W-:Y:S01]  /*0040*/  BSSY.RECONVERGENT B0, `(.L_x_72) ;  /* 0x000001b000007945 */ /* 0x000fe20003800200 */
[----:B------:R-:W0:Y:S02]  /*0050*/  LDCU.64 UR6, c[0x0][0x358] ;  /* 0x00006b00ff0677ac */ /* 0x000e240008000a00 */
[----:B--2---:R-:W-:Y:S01]  /*0060*/  VIADD R8, R1, UR4 ;  /* 0x0000000401087c36 */ /* 0x004fe20008000000 */
[C---:B-1----:R-:W-:Y:S02]  /*0070*/  LOP3.LUT P0, RZ, R9.reuse, 0x3, RZ, 0xc0, !PT ;  /* 0x0000000309ff7812 */ /* 0x042fe4000780c0ff */
[----:B------:R-:W-:-:S11]  /*0080*/  LOP3.LUT R5, R9, 0x1, RZ, 0xc0, !PT ;  /* 0x0000000109057812 */ /* 0x000fd600078ec0ff */
        /* <DEDUP_REMOVED lines=13> */
.L_x_75:
[----:B------:R-:W-:Y:S05]  /*0160*/  BSYNC.RECONVERGENT B1 ;  /* 0x0000000000017941 */ /* 0x000fea0003800200 */
.L_x_74:
[----:B------:R-:W1:Y:S01]  /*0170*/  S2UR UR5, SR_CgaCtaId ;  /* 0x00000000000579c3 */ /* 0x000e620000008800 */
[----:B------:R-:W-:Y:S02]  /*0180*/  UMOV UR4, 0x400 ;  /* 0x0000040000047882 */ /* 0x000fe40000000000 */
[----:B-1----:R-:W-:-:S06]  /*0190*/  ULEA UR4, UR5, UR4, 0x18 ;  /* 0x0000000405047291 */ /* 0x002fcc000f8ec0ff */
[----:B0-----:R-:W-:-:S05]  /*01a0*/  LEA R3, R9, UR4, 0x2 ;  /* 0x0000000409037c11 */ /* 0x001fca000f8e10ff */
[----:B-----5:R1:W-:Y:S04]  /*01b0*/  STS [R3], R6 ;  /* 0x0000000603007388 */ /* 0x0203e80000000800 */
[----:B------:R1:W-:Y:S04]  /*01c0*/  STS [R3+0x4], R7 ;  /* 0x0000040703007388 */ /* 0x0003e80000000800 */
[----:B------:R1:W-:Y:S04]  /*01d0*/  STS [R3+0x8], R7 ;  /* 0x0000080703007388 */ /* 0x0003e80000000800 */
[----:B------:R1:W-:Y:S02]  /*01e0*/  STS [R3+0xc], R6 ;  /* 0x00000c0603007388 */ /* 0x0003e40000000800 */
.L_x_73:
[----:B0-----:R-:W-:Y:S05]  /*01f0*/  BSYNC.RECONVERGENT B0 ;  /* 0x0000000000007941 */ /* 0x001fea0003800200 */
.L_x_72:
[----:B------:R-:W0:Y:S08]  /*0200*/  S2UR UR5, SR_CgaCtaId ;  /* 0x00000000000579c3 */ /* 0x000e300000008800 */
[----:B------:R-:W-:Y:S01]  /*0210*/  BAR.SYNC.DEFER_BLOCKING 0x0 ;  /* 0x0000000000007b1d */ /* 0x000fe20000010000 */
[----:B------:R-:W-:Y:S01]  /*0220*/  ISETP.NE.AND P1, PT, R5, RZ, PT ;  /* 0x000000ff0500720c */ /* 0x000fe20003f25270 */
[C---:B------:R-:W-:Y:S01]  /*0230*/  VIADD R0, R9.reuse, 0xffffffff ;  /* 0xffffffff09007836 */ /* 0x040fe20000000000 */
[----:B------:R-:W-:-:S03]  /*0240*/  LOP3.LUT R2, R9, 0x1, RZ, 0xc, !PT ;  /* 0x0000000109027812 */ /* 0x000fc600078e0cff */
[----:B------:R-:W-:Y:S02]  /*0250*/  UMOV UR4, 0x400 ;  /* 0x0000040000047882 */ /* 0x000fe40000000000 */
[--C-:B------:R-:W-:Y:S01]  /*0260*/  IMAD.IADD R2, R2, 0x1, R9.reuse ;  /* 0x0000000102027824 */ /* 0x100fe200078e0209 */
[----:B------:R-:W-:Y:S04]  /*0270*/  STL [R1], RZ ;  /* 0x000000ff01007387 */ /* 0x000fe80000100800 */
[----:B------:R-:W-:Y:S01]  /*0280*/  STL [R1+0x8], RZ ;  /* 0x000008ff01007387 */ /* 0x000fe20000100800 */
[----:B------:R-:W-:Y:S01]  /*0290*/  @!P1 IMAD.MOV R0, RZ, RZ, R9 ;  /* 0x000000ffff009224 */ /* 0x000fe200078e0209 */
[----:B0-----:R-:W-:-:S06]  /*02a0*/  ULEA UR4, UR5, UR4, 0x18 ;  /* 0x0000000405047291 */ /* 0x001fcc000f8ec0ff */
[----:B------:R-:W-:Y:S02]  /*02b0*/  LEA R2, R2, UR4, 0x2 ;  /* 0x0000000402027c11 */ /* 0x000fe4000f8e10ff */
[----:B------:R-:W-:-:S03]  /*02c0*/  LEA R0, R0, UR4, 0x2 ;  /* 0x0000000400007c11 */ /* 0x000fc6000f8e10ff */
[----:B------:R-:W0:Y:S04]  /*02d0*/  LDS R10, [R2] ;  /* 0x00000000020a7984 */ /* 0x000e280000000800 */
[----:B------:R-:W2:Y:S01]  /*02e0*/  LDS R9, [R0] ;  /* 0x0000000000097984 */ /* 0x000ea20000000800 */
[----:B0-----:R-:W-:-:S04]  /*02f0*/  ISETP.NE.AND P0, PT, R10, RZ, PT ;  /* 0x000000ff0a00720c */ /* 0x001fc80003f05270 */
[----:B--2---:R-:W-:-:S13]  /*0300*/  ISETP.EQ.OR P0, PT, R9, RZ, !P0 ;  /* 0x000000ff0900720c */ /* 0x004fda0004702670 */
[----:B------:R-:W-:Y:S05]  /*0310*/  @P0 EXIT ;  /* 0x000000000000094d */ /* 0x000fea0003800000 */
[----:B-1----:R-:W0:Y:S02]  /*0320*/  LDC.64 R2, c[0x0][0x380] ;  /* 0x0000e000ff027b82 */ /* 0x002e240000000a00 */
[----:B0-----:R-:W2:Y:S01]  /*0330*/  LDG.E.64 R6, desc[UR6][R2.64+0x28] ;  /* 0x0000280602067981 */ /* 0x001ea2000c1e1b00 */
[----:B------:R-:W-:Y:S02]  /*0340*/  IMAD.SHL.U32 R0, R9, 0x8, RZ ;  /* 0x0000000809007824 */ /* 0x000fe400078e00ff */
[----:B------:R-:W-:-:S03]  /*0350*/  IMAD.MOV.U32 R4, RZ, RZ, -0x1 ;  /* 0xffffffffff047424 */ /* 0x000fc600078e00ff */
[----:B------:R-:W-:-:S04]  /*0360*/  LOP3.LUT R11, R0, 0x7ffffff8, RZ, 0xc0, !PT ;  /* 0x7ffffff8000b7812 */ /* 0x000fc800078ec0ff */
[----:B--2---:R-:W-:-:S05]  /*0370*/  IADD3 R6, P0, PT, R6, R11, RZ ;  /* 0x0000000b06067210 */ /* 0x004fca0007f1e0ff */
[----:B------:R-:W-:Y:S02]  /*0380*/  IMAD.X R7, RZ, RZ, R7, P0 ;  /* 0x000000ffff077224 */ /* 0x000fe400000e0607 */
[----:B------:R-:W-:-:S05]  /*0390*/  IMAD.WIDE.U32 R6, R5, 0x4, R6 ;  /* 0x0000000405067825 */ /* 0x000fca00078e0006 */
[----:B------:R-:W2:Y:S01]  /*03a0*/  ATOM.E.EXCH.STRONG.GPU PT, R11, desc[UR6][R6.64], R4 ;  /* 0x80000004060b798a */ /* 0x000ea2000c1ef106 */
[----:B------:R-:W-:Y:S01]  /*03b0*/  BSSY B0, `(.L_x_76) ;  /* 0x0000009000007945 */ /* 0x000fe20003800000 */
[----:B--2---:R-:W-:-:S13]  /*03c0*/  ISETP.NE.AND P0, PT, R11, -0x1, PT ;  /* 0xffffffff0b00780c */ /* 0x004fda0003f05270 */
[----:B------:R-:W-:Y:S05]  /*03d0*/  @P0 BRA `(.L_x_77) ;  /* 0x0000000000180947 */ /* 0x000fea0003800000 */
[----:B------:R-:W-:Y:S01]  /*03e0*/  BSSY B1, `(.L_x_77) ;  /* 0x0000005000017945 */ /* 0x000fe20003800000 */
.L_x_78:
[----:B------:R-:W-:Y:S05]  /*03f0*/  YIELD ;  /* 0x0000000000007946 */ /* 0x000fea0003800000 */
[----:B------:R-:W2:Y:S02]  /*0400*/  ATOM.E.EXCH.STRONG.GPU PT, R11, desc[UR6][R6.64], R4 ;  /* 0x80000004060b798a */ /* 0x000ea4000c1ef106 */
[----:B--2---:R-:W-:-:S13]  /*0410*/  ISETP.NE.AND P0, PT, R11, -0x1, PT ;  /* 0xffffffff0b00780c */ /* 0x004fda0003f05270 */
[----:B------:R-:W-:Y:S05]  /*0420*/  @!P0 BRA `(.L_x_78) ;  /* 0xfffffffc00f08947 */ /* 0x000fea000383ffff */
[----:B------:R-:W-:Y:S05]  /*0430*/  BSYNC B1 ;  /* 0x0000000000017941 */ /* 0x000fea0003800000 */
.L_x_77:
[----:B------:R-:W-:Y:S05]  /*0440*/  BSYNC B0 ;  /* 0x0000000000007941 */ /* 0x000fea0003800000 */
.L_x_76:
[----:B------:R-:W2:Y:S01]  /*0450*/  LDG.E.64 R6, desc[UR6][R2.64+0x28] ;  /* 0x0000280602067981 */ /* 0x000ea2000c1e1b00 */
[C---:B------:R-:W-:Y:S01]  /*0460*/  LEA.HI R12, R11.reuse, 0xfffffff9, RZ, 0x4 ;  /* 0xfffffff90b0c7811 */ /* 0x040fe200078f20ff */
[----:B------:R-:W-:Y:S01]  /*0470*/  IMAD.SHL.U32 R10, R10, 0x8, RZ ;  /* 0x000000080a0a7824 */ /* 0x000fe200078e00ff */
[----:B------:R-:W-:Y:S01]  /*0480*/  BSSY B0, `(.L_x_79) ;  /* 0x000000f000007945 */ /* 0x000fe20003800000 */
[----:B------:R-:W-:Y:S01]  /*0490*/  VIADD R15, R11, 0x30000000 ;  /* 0x300000000b0f7836 */ /* 0x000fe20000000000 */
[----:B------:R-:W-:Y:S01]  /*04a0*/  LOP3.LUT R12, R12, 0xffff, RZ, 0xc0, !PT ;  /* 0x0000ffff0c0c7812 */ /* 0x000fe200078ec0ff */
[----:B------:R-:W-:Y:S01]  /*04b0*/  VIADD R0, R8, 0x8 ;  /* 0x0000000808007836 */ /* 0x000fe20000000000 */
[----:B------:R-:W-:Y:S01]  /*04c0*/  LOP3.LUT R13, R10, 0x7ffffff8, RZ, 0xc0, !PT ;  /* 0x7ffffff80a0d7812 */ /* 0x000fe200078ec0ff */
[----:B------:R-:W-:Y:S01]  /*04d0*/  IMAD.MOV.U32 R14, RZ, RZ, -0x1 ;  /* 0xffffffffff0e7424 */ /* 0x000fe200078e00ff */
[----:B------:R-:W-:-:S13]  /*04e0*/  ISETP.GE.U32.AND P0, PT, R12, 0xfffd, PT ;  /* 0x0000fffd0c00780c */ /* 0x000fda0003f06070 */
[----:B------:R-:W-:Y:S01]  /*04f0*/  @!P0 IMAD.MOV R15, RZ, RZ, R11 ;  /* 0x000000ffff0f8224 */ /* 0x000fe200078e020b */
[----:B--2---:R-:W-:-:S05]  /*0500*/  IADD3 R6, P2, PT, R6, R13, RZ ;  /* 0x0000000d06067210 */ /* 0x004fca0007f5e0ff */
[----:B------:R-:W-:Y:S02]  /*0510*/  IMAD.X R7, RZ, RZ, R7, P2 ;  /* 0x000000ffff077224 */ /* 0x000fe400010e0607 */
[----:B------:R-:W-:-:S07]  /*0520*/  IMAD.WIDE.U32 R6, R5, 0x4, R6 ;  /* 0x0000000405067825 */ /* 0x000fce00078e0006 */
.L_x_80:
[----:B------:R-:W-:Y:S05]  /*0530*/  YIELD ;  /* 0x0000000000007946 */ /* 0x000fea0003800000 */
[----:B------:R-:W2:Y:S02]  /*0540*/  ATOM.E.CAS.STRONG.GPU PT, R5, [R6], R14, R15 ;  /* 0x0000000e0605738b */ /* 0x000ea400001ee10f */
[----:B--2---:R-:W-:-:S13]  /*0550*/  ISETP.NE.AND P0, PT, R5, -0x1, PT ;  /* 0xffffffff0500780c */ /* 0x004fda0003f05270 */
[----:B------:R-:W-:Y:S05]  /*0560*/  @P0 BRA `(.L_x_80) ;  /* 0xfffffffc00f00947 */ /* 0x000fea000383ffff */
[----:B------:R-:W-:Y:S05]  /*0570*/  BSYNC B0 ;  /* 0x0000000000007941 */ /* 0x000fea0003800000 */
.L_x_79:
[----:B------:R-:W-:-:S13]  /*0580*/  ISETP.GT.U32.AND P0, PT, R12, 0xfffc, PT ;  /* 0x0000fffc0c00780c */ /* 0x000fda0003f04070 */
[----:B------:R-:W-:Y:S05]  /*0590*/  @P0 EXIT ;  /* 0x000000000000094d */ /* 0x000fea0003800000 */
[----:B------:R-:W2:Y:S01]  /*05a0*/  LDG.E.64 R10, desc[UR6][R2.64+0x28] ;  /* 0x00002806020a7981 */ /* 0x000ea2000c1e1b00 */
[----:B------:R-:W-:-:S05]  /*05b0*/  LOP3.LUT R13, R9, 0xfffffff, RZ, 0xc0, !PT ;  /* 0x0fffffff090d7812 */ /* 0x000fca00078ec0ff */
[----:B--2---:R-:W-:-:S03]  /*05c0*/  IMAD.WIDE.U32 R12, R13, 0x8, R10 ;  /* 0x000000080d0c7825 */ /* 0x004fc600078e000a */
[----:B------:R-:W-:-:S05]  /*05d0*/  @P1 IADD3 R5, P0, PT, R12, 0x4, RZ ;  /* 0x000000040c051810 */ /* 0x000fca0007f1e0ff */
[----:B------:R-:W-:Y:S02]  /*05e0*/  @P1 IMAD.X R13, RZ, RZ, R13, P0 ;  /* 0x000000ffff0d1224 */ /* 0x000fe400000e060d */
[----:B------:R-:W-:-:S05]  /*05f0*/  @P1 IMAD.MOV.U32 R12, RZ, RZ, R5 ;  /* 0x000000ffff0c1224 */ /* 0x000fca00078e0005 */
[----:B------:R-:W2:Y:S01]  /*0600*/  ATOM.E.EXCH.STRONG.GPU PT, R10, desc[UR6][R12.64], R4 ;  /* 0x800000040c0a798a */ /* 0x000ea2000c1ef106 */
[----:B------:R-:W-:Y:S01]  /*0610*/  BSSY B0, `(.L_x_81) ;  /* 0x0000009000007945 */ /* 0x000fe20003800000 */
[----:B--2---:R-:W-:-:S13]  /*0620*/  ISETP.NE.AND P0, PT, R10, -0x1, PT ;  /* 0xffffffff0a00780c */ /* 0x004fda0003f05270 */
[----:B------:R-:W-:Y:S05]  /*0630*/  @P0 BRA `(.L_x_82) ;  /* 0x0000000000180947 */ /* 0x000fea0003800000 */
[----:B------:R-:W-:Y:S01]  /*0640*/  BSSY B1, `(.L_x_82) ;  /* 0x0000005000017945 */ /* 0x000fe20003800000 */
.L_x_83:
[----:B------:R-:W-:Y:S05]  /*0650*/  YIELD ;  /* 0x0000000000007946 */ /* 0x000fea0003800000 */
[----:B------:R-:W2:Y:S02]  /*0660*/  ATOM.E.EXCH.STRONG.GPU PT, R10, desc[UR6][R12.64], R4 ;  /* 0x800000040c0a798a */ /* 0x000ea4000c1ef106 */
[----:B--2---:R-:W-:-:S13]  /*0670*/  ISETP.NE.AND P0, PT, R10, -0x1, PT ;  /* 0xffffffff0a00780c */ /* 0x004fda0003f05270 */
[----:B------:R-:W-:Y:S05]  /*0680*/  @!P0 BRA `(.L_x_83) ;  /* 0xfffffffc00f08947 */ /* 0x000fea000383ffff */
[----:B------:R-:W-:Y:S05]  /*0690*/  BSYNC B1 ;  /* 0x0000000000017941 */ /* 0x000fea0003800000 */
.L_x_82:
[----:B------:R-:W-:Y:S05]  /*06a0*/  BSYNC B0 ;  /* 0x0000000000007941 */ /* 0x000fea0003800000 */
.L_x_81:
[----:B------:R-:W-:Y:S01]  /*06b0*/  ISETP.GE.U32.AND P0, PT, R10, 0x70000000, PT ;  /* 0x700000000a00780c */ /* 0x000fe20003f06070 */
[----:B------:R-:W-:Y:S01]  /*06c0*/  BSSY B0, `(.L_x_84) ;  /* 0x000007b000007945 */ /* 0x000fe20003800000 */
[----:B------:R-:W-:-:S04]  /*06d0*/  SHF.R.U32.HI R5, RZ, 0x1c, R10 ;  /* 0x0000001cff057819 */ /* 0x000fc8000001160a */
[----:B------:R-:W-:-:S07]  /*06e0*/  PRMT R9, R5, 0x7610, R9 ;  /* 0x0000761005097816 */ /* 0x000fce0000000009 */
[----:B------:R-:W-:Y:S05]  /*06f0*/  @!P0 BRA `(.L_x_85) ;  /* 0x0000000000988947 */ /* 0x000fea0003800000 */
.L_x_92:
        /* <DEDUP_REMOVED lines=22> */
.L_x_88:
[----:B------:R-:W-:Y:S05]  /*0860*/  BSYNC.RECONVERGENT B1 ;  /* 0x0000000000017941 */ /* 0x000fea0003800200 */
.L_x_87:
[----:B------:R-:W2:Y:S01]  /*0870*/  ATOM.E.EXCH.STRONG.GPU PT, R10, desc[UR6][R12.64], R4 ;  /* 0x800000040c0a798a */ /* 0x000ea2000c1ef106 */
[----:B------:R-:W-:Y:S01]  /*0880*/  BSSY B1, `(.L_x_89) ;  /* 0x0000009000017945 */ /* 0x000fe20003800000 */
[----:B--2---:R-:W-:-:S13]  /*0890*/  ISETP.NE.AND P0, PT, R10, -0x1, PT ;  /* 0xffffffff0a00780c */ /* 0x004fda0003f05270 */
[----:B------:R-:W-:Y:S05]  /*08a0*/  @P0 BRA `(.L_x_90) ;  /* 0x0000000000180947 */ /* 0x000fea0003800000 */
[----:B------:R-:W-:Y:S01]  /*08b0*/  BSSY B2, `(.L_x_90) ;  /* 0x0000005000027945 */ /* 0x000fe20003800000 */
.L_x_91:
[----:B------:R-:W-:Y:S05]  /*08c0*/  YIELD ;  /* 0x0000000000007946 */ /* 0x000fea0003800000 */
[----:B------:R-:W2:Y:S02]  /*08d0*/  ATOM.E.EXCH.STRONG.GPU PT, R10, desc[UR6][R12.64], R4 ;  /* 0x800000040c0a798a */ /* 0x000ea4000c1ef106 */
[----:B--2---:R-:W-:-:S13]  /*08e0*/  ISETP.NE.AND P0, PT, R10, -0x1, PT ;  /* 0xffffffff0a00780c */ /* 0x004fda0003f05270 */
[----:B------:R-:W-:Y:S05]  /*08f0*/  @!P0 BRA `(.L_x_91) ;  /* 0xfffffffc00f08947 */ /* 0x000fea000383ffff */
[----:B------:R-:W-:Y:S05]  /*0900*/  BSYNC B2 ;  /* 0x0000000000027941 */ /* 0x000fea0003800000 */
.L_x_90:
[----:B------:R-:W-:Y:S05]  /*0910*/  BSYNC B1 ;  /* 0x0000000000017941 */ /* 0x000fea0003800000 */
.L_x_89:
[----:B------:R-:W-:Y:S02]  /*0920*/  ISETP.GE.U32.AND P0, PT, R10, 0x70000000, PT ;  /* 0x700000000a00780c */ /* 0x000fe40003f06070 */
[----:B------:R-:W-:-:S04]  /*0930*/  SHF.R.U32.HI R5, RZ, 0x1c, R10 ;  /* 0x0000001cff057819 */ /* 0x000fc8000001160a */
[----:B------:R-:W-:-:S07]  /*0940*/  PRMT R9, R5, 0x7610, R9 ;  /* 0x0000761005097816 */ /* 0x000fce0000000009 */
[----:B------:R-:W-:Y:S05]  /*0950*/  @P0 BRA `(.L_x_92) ;  /* 0xfffffffc00680947 */ /* 0x000fea000383ffff */
.L_x_85:
        /* <DEDUP_REMOVED lines=17> */
.L_x_94:
[----:B------:R-:W-:Y:S05]  /*0a70*/  BSYNC.RECONVERGENT B0 ;  /* 0x0000000000007941 */ /* 0x000fea0003800200 */
.L_x_93:
[----:B------:R-:W2:Y:S01]  /*0a80*/  ATOM.E.EXCH.STRONG.GPU PT, R3, desc[UR6][R6.64], R4 ;  /* 0x800000040603798a */ /* 0x000ea2000c1ef106 */
[----:B------:R-:W-:Y:S01]  /*0a90*/  BSSY B0, `(.L_x_95) ;  /* 0x0000009000007945 */ /* 0x000fe20003800000 */
[----:B--2---:R-:W-:-:S13]  /*0aa0*/  ISETP.NE.AND P0, PT, R3, -0x1, PT ;  /* 0xffffffff0300780c */ /* 0x004fda0003f05270 */
[----:B------:R-:W-:Y:S05]  /*0ab0*/  @P0 BRA `(.L_x_96) ;  /* 0x0000000000180947 */ /* 0x000fea0003800000 */
[----:B------:R-:W-:Y:S01]  /*0ac0*/  BSSY B1, `(.L_x_96) ;  /* 0x0000005000017945 */ /* 0x000fe20003800000 */
.L_x_97:
[----:B------:R-:W-:Y:S05]  /*0ad0*/  YIELD ;  /* 0x0000000000007946 */ /* 0x000fea0003800000 */
[----:B------:R-:W2:Y:S02]  /*0ae0*/  ATOM.E.EXCH.STRONG.GPU PT, R3, desc[UR6][R6.64], R4 ;  /* 0x800000040603798a */ /* 0x000ea4000c1ef106 */
[----:B--2---:R-:W-:-:S13]  /*0af0*/  ISETP.NE.AND P0, PT, R3, -0x1, PT ;  /* 0xffffffff0300780c */ /* 0x004fda0003f05270 */
[----:B------:R-:W-:Y:S05]  /*0b00*/  @!P0 BRA `(.L_x_97) ;  /* 0xfffffffc00f08947 */ /* 0x000fea000383ffff */
[----:B------:R-:W-:Y:S05]  /*0b10*/  BSYNC B1 ;  /* 0x0000000000017941 */ /* 0x000fea0003800000 */
.L_x_96:
[----:B------:R-:W-:Y:S05]  /*0b20*/  BSYNC B0 ;  /* 0x0000000000007941 */ /* 0x000fea0003800000 */
.L_x_95:
[----:B------:R-:W-:Y:S01]  /*0b30*/  SHF.R.U32.HI R0, RZ, 0x1c, R3 ;  /* 0x0000001cff007819 */ /* 0x000fe20000011603 */
[----:B------:R-:W-:Y:S04]  /*0b40*/  BSSY B0, `(.L_x_98) ;  /* 0x000002b000007945 */ /* 0x000fe80003800000 */
[----:B------:R-:W-:-:S05]  /*0b50*/  VIADD R2, R0, 0xfffffff9 ;  /* 0xfffffff900027836 */ /* 0x000fca0000000000 */
[----:B------:R-:W-:-:S04]  /*0b60*/  LOP3.LUT R2, R2, 0xffff, RZ, 0xc0, !PT ;  /* 0x0000ffff02027812 */ /* 0x000fc800078ec0ff */
[----:B------:R-:W-:-:S13]  /*0b70*/  ISETP.GT.U32.AND P0, PT, R2, 0x2, PT ;  /* 0x000000020200780c */ /* 0x000fda0003f04070 */
[----:B------:R-:W-:Y:S05]  /*0b80*/  @P0 BRA `(.L_x_99) ;  /* 0x0000000000980947 */ /* 0x000fea0003800000 */
.L_x_105:
        /* <DEDUP_REMOVED lines=21> */
.L_x_101:
[----:B------:R-:W-:Y:S05]  /*0ce0*/  BSYNC.RECONVERGENT B1 ;  /* 0x0000000000017941 */ /* 0x000fea0003800200 */
.L_x_100:
[----:B------:R-:W2:Y:S01]  /*0cf0*/  ATOM.E.EXCH.STRONG.GPU PT, R3, desc[UR6][R6.64], R9 ;  /* 0x800000090603798a */ /* 0x000ea2000c1ef106 */
[----:B------:R-:W-:Y:S01]  /*0d00*/  BSSY B1, `(.L_x_102) ;  /* 0x0000009000017945 */ /* 0x000fe20003800000 */
[----:B--2---:R-:W-:-:S13]  /*0d10*/  ISETP.NE.AND P0, PT, R3, -0x1, PT ;  /* 0xffffffff0300780c */ /* 0x004fda0003f05270 */
[----:B------:R-:W-:Y:S05]  /*0d20*/  @P0 BRA `(.L_x_103) ;  /* 0x0000000000180947 */ /* 0x000fea0003800000 */
[----:B------:R-:W-:Y:S01]  /*0d30*/  BSSY B2, `(.L_x_103) ;  /* 0x0000005000027945 */ /* 0x000fe20003800000 */
.L_x_104:
[----:B------:R-:W-:Y:S05]  /*0d40*/  YIELD ;  /* 0x0000000000007946 */ /* 0x000fea0003800000 */
[----:B------:R-:W2:Y:S02]  /*0d50*/  ATOM.E.EXCH.STRONG.GPU PT, R3, desc[UR6][R6.64], R9 ;  /* 0x800000090603798a */ /* 0x000ea4000c1ef106 */
[----:B--2---:R-:W-:-:S13]  /*0d60*/  ISETP.NE.AND P0, PT, R3, -0x1, PT ;  /* 0xffffffff0300780c */ /* 0x004fda0003f05270 */
[----:B------:R-:W-:Y:S05]  /*0d70*/  @!P0 BRA `(.L_x_104) ;  /* 0xfffffffc00f08947 */ /* 0x000fea000383ffff */
[----:B------:R-:W-:Y:S05]  /*0d80*/  BSYNC B2 ;  /* 0x0000000000027941 */ /* 0x000fea0003800000 */
.L_x_103:
[----:B------:R-:W-:Y:S05]  /*0d90*/  BSYNC B1 ;  /* 0x0000000000017941 */ /* 0x000fea0003800000 */
.L_x_102:
[----:B------:R-:W-:-:S05]  /*0da0*/  SHF.R.U32.HI R0, RZ, 0x1c, R3 ;  /* 0x0000001cff007819 */ /* 0x000fca0000011603 */
[----:B------:R-:W-:-:S05]  /*0db0*/  VIADD R2, R0, 0xfffffff9 ;  /* 0xfffffff900027836 */ /* 0x000fca0000000000 */
[----:B------:R-:W-:-:S04]  /*0dc0*/  LOP3.LUT R2, R2, 0xffff, RZ, 0xc0, !PT ;  /* 0x0000ffff02027812 */ /* 0x000fc800078ec0ff */
[----:B------:R-:W-:-:S13]  /*0dd0*/  ISETP.GT.U32.AND P0, PT, R2, 0x2, PT ;  /* 0x000000020200780c */ /* 0x000fda0003f04070 */
[----:B------:R-:W-:Y:S05]  /*0de0*/  @!P0 BRA `(.L_x_105) ;  /* 0xfffffffc00688947 */ /* 0x000fea000383ffff */
.L_x_99:
[----:B------:R-:W-:Y:S05]  /*0df0*/  BSYNC B0 ;  /* 0x0000000000007941 */ /* 0x000fea0003800000 */
.L_x_98:
[----:B------:R0:W-:Y:S01]  /*0e00*/  ATOM.E.EXCH.STRONG.GPU PT, RZ, desc[UR6][R6.64], RZ ;  /* 0x800000ff06ff798a */ /* 0x0001e2000c1ef106 */
[----:B------:R-:W-:-:S07]  /*0e10*/  IMAD.MOV.U32 R2, RZ, RZ, -0x1 ;  /* 0xffffffffff027424 */ /* 0x000fce00078e00ff */
.L_x_106:
[----:B------:R-:W-:Y:S05]  /*0e20*/  YIELD ;  /* 0x0000000000007946 */ /* 0x000fea0003800000 */
[----:B------:R-:W2:Y:S02]  /*0e30*/  ATOM.E.CAS.STRONG.GPU PT, R0, [R12], R2, R3 ;  /* 0x000000020c00738b */ /* 0x000ea400001ee103 */
[----:B--2---:R-:W-:-:S13]  /*0e40*/  ISETP.NE.AND P0, PT, R0, -0x1, PT ;  /* 0xffffffff0000780c */ /* 0x004fda0003f05270 */
[----:B------:R-:W-:Y:S05]  /*0e50*/  @!P0 EXIT ;  /* 0x000000000000894d */ /* 0x000fea0003800000 */
[----:B------:R-:W-:Y:S05]  /*0e60*/  BRA `(.L_x_106) ;  /* 0xfffffffc00ec7947 */ /* 0x000fea000383ffff */
.L_x_86:
[----:B------:R-:W-:Y:S05]  /*0e70*/  BSYNC B0 ;  /* 0x0000000000007941 */ /* 0x000fea0003800000 */
.L_x_84:
[----:B------:R-:W-:-:S04]  /*0e80*/  ISETP.GE.U32.AND P0, PT, R6, R12, PT ;  /* 0x0000000c0600720c */ /* 0x000fc80003f06070 */
[----:B------:R-:W-:-:S13]  /*0e90*/  ISETP.GE.U32.AND.EX P0, PT, R7, R13, PT, P0 ;  /* 0x0000000d0700720c */ /* 0x000fda0003f06100 */
[----:B------:R-:W-:Y:S05]  /*0ea0*/  @!P0 BRA `(.L_x_107) ;  /* 0x0000000400588947 */ /* 0x000fea0003800000 */
[----:B------:R-:W-:Y:S01]  /*0eb0*/  BSSY B0, `(.L_x_108) ;  /* 0x0000007000007945 */ /* 0x000fe20003800000 */
[----:B------:R-:W-:-:S07]  /*0ec0*/  IMAD.MOV.U32 R14, RZ, RZ, -0x1 ;  /* 0xffffffffff0e7424 */ /* 0x000fce00078e00ff */
.L_x_109:
[----:B------:R-:W-:Y:S01]  /*0ed0*/  IMAD.MOV.U32 R15, RZ, RZ, RZ ;  /* 0x000000ffff0f7224 */ /* 0x000fe200078e00ff */
[----:B------:R-:W-:Y:S05]  /*0ee0*/  YIELD ;  /* 0x0000000000007946 */ /* 0x000fea0003800000 */
[----:B------:R-:W2:Y:S02]  /*0ef0*/  ATOM.E.CAS.STRONG.GPU PT, R2, [R12], R14, R15 ;  /* 0x0000000e0c02738b */ /* 0x000ea400001ee10f */
[----:B--2---:R-:W-:-:S13]  /*0f00*/  ISETP.NE.AND P0, PT, R2, -0x1, PT ;  /* 0xffffffff0200780c */ /* 0x004fda0003f05270 */
[----:B------:R-:W-:Y:S05]  /*0f10*/  @P0 BRA `(.L_x_109) ;  /* 0xfffffffc00ec0947 */ /* 0x000fea000383ffff */
[----:B------:R-:W-:Y:S05]  /*0f20*/  BSYNC B0 ;  /* 0x0000000000007941 */ /* 0x000fea0003800000 */
.L_x_108:
[----:B------:R-:W2:Y:S01]  /*0f30*/  ATOM.E.EXCH.STRONG.GPU PT, R9, desc[UR6][R6.64], RZ ;  /* 0x800000ff0609798a */ /* 0x000ea2000c1ef106 */
[----:B------:R-:W0:Y:S01]  /*0f40*/  LDC.64 R14, c[0x0][0x380] ;  /* 0x0000e000ff0e7b82 */ /* 0x000e220000000a00 */
[----:B------:R-:W-:Y:S01]  /*0f50*/  BSSY B0, `(.L_x_110) ;  /* 0x0000009000007945 */ /* 0x000fe20003800000 */
[----:B--2---:R-:W-:-:S13]  /*0f60*/  ISETP.NE.AND P0, PT, R9, -0x1, PT ;  /* 0xffffffff0900780c */ /* 0x004fda0003f05270 */
[----:B0-----:R-:W-:Y:S05]  /*0f70*/  @P0 BRA `(.L_x_111) ;  /* 0x0000000000180947 */ /* 0x001fea0003800000 */
[----:B------:R-:W-:Y:S01]  /*0f80*/  BSSY B1, `(.L_x_111) ;  /* 0x0000005000017945 */ /* 0x000fe20003800000 */
.L_x_112:
[----:B------:R-:W-:Y:S05]  /*0f90*/  YIELD ;  /* 0x0000000000007946 */ /* 0x000fea0003800000 */
[----:B------:R-:W2:Y:S02]  /*0fa0*/  ATOM.E.EXCH.STRONG.GPU PT, R9, desc[UR6][R6.64], RZ ;  /* 0x800000ff0609798a */ /* 0x000ea4000c1ef106 */
[----:B--2---:R-:W-:-:S13]  /*0fb0*/  ISETP.NE.AND P0, PT, R9, -0x1, PT ;  /* 0xffffffff0900780c */ /* 0x004fda0003f05270 */
[----:B------:R-:W-:Y:S05]  /*0fc0*/  @!P0 BRA `(.L_x_112) ;  /* 0xfffffffc00f08947 */ /* 0x000fea000383ffff */
[----:B------:R-:W-:Y:S05]  /*0fd0*/  BSYNC B1 ;  /* 0x0000000000017941 */ /* 0x000fea0003800000 */
.L_x_111:
[----:B------:R-:W-:Y:S05]  /*0fe0*/  BSYNC B0 ;  /* 0x0000000000007941 */ /* 0x000fea0003800000 */
.L_x_110:
        /* <DEDUP_REMOVED lines=22> */
[----:B------:R-:W-:Y:S01]  /*1150*/  BSSY B0, `(.L_x_113) ;  /* 0x0000027000007945 */ /* 0x000fe20003800000 */
[----:B------:R-:W-:Y:S01]  /*1160*/  @P2 IMAD.MOV.U32 R8, RZ, RZ, R0 ;  /* 0x000000ffff082224 */ /* 0x000fe200078e0000 */
[----:B------:R-:W-:Y:S01]  /*1170*/  ISETP.NE.U32.AND P1, PT, R11, RZ, PT ;  /* 0x000000ff0b00720c */ /* 0x000fe20003f25070 */
[----:B------:R-:W-:Y:S01]  /*1180*/  IMAD.MOV.U32 R0, RZ, RZ, RZ ;  /* 0x000000ffff007224 */ /* 0x000fe200078e00ff */
[----:B------:R-:W-:-:S03]  /*1190*/  LOP3.LUT R19, RZ, R11, RZ, 0x33, !PT ;  /* 0x0000000bff137212 */ /* 0x000fc600078e33ff */
[----:B0-----:R-:W0:Y:S02]  /*11a0*/  MUFU.RCP R12, R12 ;  /* 0x0000000c000c7308 */ /* 0x001e240000001000 */
[----:B0-----:R-:W-:-:S06]  /*11b0*/  VIADD R4, R12, 0xffffffe ;  /* 0x0ffffffe0c047836 */ /* 0x001fcc0000000000 */
[----:B------:R0:W1:Y:S02]  /*11c0*/  F2I.FTZ.U32.TRUNC.NTZ R5, R4 ;  /* 0x0000000400057305 */ /* 0x000064000021f000 */
[----:B0-----:R-:W-:Y:S02]  /*11d0*/  IMAD.MOV.U32 R4, RZ, RZ, RZ ;  /* 0x000000ffff047224 */ /* 0x001fe400078e00ff */
[----:B-1----:R-:W-:-:S04]  /*11e0*/  IMAD.MOV R14, RZ, RZ, -R5 ;  /* 0x000000ffff0e7224 */ /* 0x002fc800078e0a05 */
[----:B------:R-:W-:-:S04]  /*11f0*/  IMAD R13, R14, R11, RZ ;  /* 0x0000000b0e0d7224 */ /* 0x000fc800078e02ff */
[----:B------:R-:W-:-:S07]  /*1200*/  IMAD.HI.U32 R17, R5, R13, R4 ;  /* 0x0000000d05117227 */ /* 0x000fce00078e0004 */
.L_x_116:
[----:B------:R-:W-:Y:S01]  /*1210*/  VIADD R0, R0, 0x1 ;  /* 0x0000000100007836 */ /* 0x000fe20000000000 */
[----:B------:R-:W-:Y:S05]  /*1220*/  YIELD ;  /* 0x0000000000007946 */ /* 0x000fea0003800000 */
[----:B0-----:R-:W-:-:S04]  /*1230*/  IMAD.HI.U32 R4, R17, R0, RZ ;  /* 0x0000000011047227 */ /* 0x001fc800078e00ff */
[----:B------:R-:W-:-:S04]  /*1240*/  IMAD.MOV R4, RZ, RZ, -R4 ;  /* 0x000000ffff047224 */ /* 0x000fc800078e0a04 */
[----:B------:R-:W-:Y:S01]  /*1250*/  IMAD R0, R11, R4, R0 ;  /* 0x000000040b007224 */ /* 0x000fe200078e0200 */
[----:B------:R-:W-:-:S04]  /*1260*/  CS2R R4, SRZ ;  /* 0x0000000000047805 */ /* 0x000fc8000001ff00 */
        /* <DEDUP_REMOVED lines=17> */
.L_x_115:
[----:B------:R-:W-:Y:S05]  /*1380*/  BSYNC.RECONVERGENT B1 ;  /* 0x0000000000017941 */ /* 0x000fea0003800200 */
.L_x_114:
[----:B------:R-:W-:-:S04]  /*1390*/  ISETP.NE.U32.AND P0, PT, R14, RZ, PT ;  /* 0x000000ff0e00720c */ /* 0x000fc80003f05070 */
[----:B------:R-:W-:-:S13]  /*13a0*/  ISETP.NE.AND.EX P0, PT, R15, RZ, PT, P0 ;  /* 0x000000ff0f00720c */ /* 0x000fda0003f05300 */
[----:B------:R-:W-:Y:S05]  /*13b0*/  @P0 BRA `(.L_x_116) ;  /* 0xfffffffc00940947 */ /* 0x000fea000383ffff */
[----:B------:R-:W-:Y:S05]  /*13c0*/  BSYNC B0 ;  /* 0x0000000000007941 */ /* 0x000fea0003800000 */
.L_x_113:
[----:B------:R-:W1:Y:S02]  /*13d0*/  LDCU UR4, c[0x0][0x2f8] ;  /* 0x00005f00ff0477ac */ /* 0x000e640008000800 */
[----:B-1----:R-:W-:-:S05]  /*13e0*/  VIADD R3, R8, -UR4 ;  /* 0x8000000408037c36 */ /* 0x002fca0008000000 */
[----:B------:R-:W-:Y:S01]  /*13f0*/  STL [R3], R0 ;  /* 0x0000000003007387 */ /* 0x000fe20000100800 */
[----:B------:R-:W-:Y:S05]  /*1400*/  EXIT ;  /* 0x000000000000794d */ /* 0x000fea0003800000 */
.L_x_107:
[----:B------:R-:W-:Y:S01]  /*1410*/  ATOM.E.EXCH.STRONG.GPU PT, RZ, desc[UR6][R12.64], R10 ;  /* 0x8000000a0cff798a */ /* 0x000fe2000c1ef106 */
[----:B------:R-:W-:Y:S05]  /*1420*/  EXIT ;  /* 0x000000000000794d */ /* 0x000fea0003800000 */
.L_x_117:
        /* <DEDUP_REMOVED lines=13> */
.L_x_119:


//--------------------- .nv.shared._Z4commP3Net   --------------------------
	.section	.nv.shared._Z4commP3Net,"aw",@nobits
	.sectionflags	@""
	.align	4
.nv.shared._Z4commP3Net:
	.zero		1536


//--------------------- .nv.shared.reserved.0     --------------------------
	.section	.nv.shared.reserved.0,"aw",@nobits
	.weak		__nv_reservedSMEM_offset_0_alias
	.size		__nv_reservedSMEM_offset_0_alias, 0, 64
	.other		__nv_reservedSMEM_offset_0_alias,@"STO_CUDA_RESERVED_SHARED STV_DEFAULT"
__nv_reservedSMEM_offset_0_alias:
	.zero		0
	.zero		64


//--------------------- .nv.shared._Z4anniP3Net   --------------------------
	.section	.nv.shared._Z4anniP3Net,"aw",@nobits
	.sectionflags	@""
	.align	4
.nv.shared._Z4anniP3Net:
	.zero		1536


//--------------------- .nv.constant0._Z4commP3Net --------------------------
	.section	.nv.constant0._Z4commP3Net,"a",@progbits
	.sectionflags	@""
	.align	4
.nv.constant0._Z4commP3Net:
	.zero		904


//--------------------- .nv.constant0._Z4anniP3Net --------------------------
	.section	.nv.constant0._Z4anniP3Net,"a",@progbits
	.sectionflags	@""
	.align	4
.nv.constant0._Z4anniP3Net:
	.zero		904


//--------------------- SYMBOLS --------------------------

	.type		.nv.reservedSmem.offset0,@object
	.size		.nv.reservedSmem.offset0,0x4
	.type		.nv.reservedSmem.cap,@object
	.size		.nv.reservedSmem.cap,0x4
